// auto-generated by cutlass_sweep.gemm — config: {"arch": "sm_100", "cluster_m": 4, "cluster_n": 1, "dtype": "tf32", "dtype_b": "tf32", "layout": "nt", "stages": 0, "tile_k": 128, "tile_m": 64, "tile_n": 128}
#include "cutlass/cutlass.h"
#include "cutlass/gemm/collective/collective_builder.hpp"
#include "cutlass/gemm/device/gemm_universal_adapter.h"
#include "cutlass/gemm/kernel/gemm_universal.hpp"
#include "cutlass/epilogue/collective/collective_builder.hpp"

using ElemA = cutlass::tfloat32_t;
using ElemB = cutlass::tfloat32_t;
using ElemCD = cutlass::tfloat32_t;
using Acc  = float;
using TileShape    = cute::Shape<cute::_64, cute::_128, cute::_128>;
using ClusterShape = cute::Shape<cute::_4, cute::_1, cute::_1>;

using CollectiveEpilogue = typename cutlass::epilogue::collective::CollectiveBuilder<
    cutlass::arch::Sm100, cutlass::arch::OpClassTensorOp,
    TileShape, ClusterShape,
    cutlass::epilogue::collective::EpilogueTileAuto,
    Acc, Acc,
    ElemCD, cutlass::layout::RowMajor, 128 / cutlass::sizeof_bits<ElemCD>::value,
    ElemCD, cutlass::layout::RowMajor, 128 / cutlass::sizeof_bits<ElemCD>::value,
    cutlass::epilogue::collective::EpilogueScheduleAuto
  >::CollectiveOp;

using CollectiveMainloop = typename cutlass::gemm::collective::CollectiveBuilder<
    cutlass::arch::Sm100, cutlass::arch::OpClassTensorOp,
    ElemA, cutlass::layout::RowMajor, 128 / cutlass::sizeof_bits<ElemA>::value,
    ElemB, cutlass::layout::ColumnMajor, 128 / cutlass::sizeof_bits<ElemB>::value,
    Acc,
    TileShape, ClusterShape,
    cutlass::gemm::collective::StageCountAutoCarveout<static_cast<int>(sizeof(typename CollectiveEpilogue::SharedStorage))>,
    cutlass::gemm::collective::KernelScheduleAuto
  >::CollectiveOp;

using GemmKernel = cutlass::gemm::kernel::GemmUniversal<
    cute::Shape<int,int,int,int>,
    CollectiveMainloop,
    CollectiveEpilogue
>;
using Gemm = cutlass::gemm::device::GemmUniversalAdapter<GemmKernel>;

// Force the device kernel symbol into the cubin without needing a host main.
auto* _anchor = &cutlass::device_kernel<GemmKernel>;


// ===== COMPILED SASS (sm_100a) =====

	.target	sm_100a

	.elftype	@"ET_EXEC"


//--------------------- .note.nv.tkinfo           --------------------------
	.section	.note.nv.tkinfo,"",@"SHT_NOTE"
	.sectionflags	@"SHF_NOTE_NV_TKINFO"
	.tkinfo
        /*0018*/ 	.word	0x00000002
        /*0030*/ 	.string	""
        /*0030*/ 	.string	"ptxas"
        /*0030*/ 	.string	"Cuda compilation tools, release 13.0, V13.0.88"
        /*0030*/ 	.string	"Build cuda_13.0.r13.0/compiler.36424714_0"
        /*0030*/ 	.string	"-arch sm_100a -m 64 "



//--------------------- .note.nv.cuinfo           --------------------------
	.section	.note.nv.cuinfo,"",@"SHT_NOTE"
	.sectionflags	@"SHF_NOTE_NV_CUINFO"
        /*0018*/ 	.short	0x0002
        /*001a*/ 	.short	0x0064
        /*001c*/ 	.short	0x0082
	.zero		2


//--------------------- .nv.info                  --------------------------
	.section	.nv.info,"",@"SHT_CUDA_INFO"
	.align	4


	//----- nvinfo : EIATTR_REGCOUNT
	.align		4
        /*0000*/ 	.byte	0x04, 0x2f
        /*0002*/ 	.short	(.L_19 - .L_18)
	.align		4
.L_18:
        /*0004*/ 	.word	index@(_ZN7cutlass13device_kernelINS_4gemm6kernel13GemmUniversalIN4cute5tupleIJiiiiEEENS1_10collective13CollectiveMmaINS1_35MainloopSm100TmaUmmaWarpSpecializedILi2ELi2ELi4ENS5_IJNS4_1CILi4EEENSA_ILi1EEESC_EEEEENS5_IJNSA_ILi64EEENSA_ILi128EEESG_EEENS_10tfloat32_tENS5_IJlSC_lEEESI_SJ_NS4_8TiledMMAINS4_8MMA_AtomIJNS4_17SM100_MMA_TF32_SSISI_SI_fLi64ELi128ELNS4_4UMMA5MajorE0ELSO_0ELNSN_7ScaleInE0ELSP_0EEEEEENS4_6LayoutINS5_IJSC_SC_SC_EEENS5_IJNSA_ILi0EEESU_SU_EEEEENS5_IJNS4_10UnderscoreESX_SX_EEEEENS4_13SM90_TMA_LOADENS4_14ComposedLayoutINS4_7SwizzleILi3ELi4ELi3EEENS4_18smem_ptr_flag_bitsILi32EEENSS_INS5_IJNSA_ILi8EEENSA_ILi32EEEEEENS5_IJS17_SC_EEEEEEEvNS4_8identityENS4_23SM90_TMA_LOAD_MULTICASTES1B_vS1C_EENS_8epilogue10collective18CollectiveEpilogueINS1F_23Sm100TmaWarpSpecializedILi4ELi2ELi16ELb1ELb0EEEJSH_NS5_IJNSS_ISF_SC_EENSS_IS17_SC_EEEEESI_SJ_SI_SJ_NS1F_6fusion15FusionCallbacksIS1J_NS1N_17LinearCombinationISI_fSI_fLNS_15FloatRoundStyleE2EEESH_S1M_JEEENS4_5SM1004TMEM4LOAD26SM100_TMEM_LOAD_16dp128b8xES10_S1B_NS4_17SM75_U32x4_LDSM_NENS4_14SM90_TMA_STOREES1B_NS4_17SM90_U32x4_STSM_NENS4_39AutoVectorizingCopyWithAssumedAlignmentILi128EEEEEEvvEEEEvNT_6ParamsE)
        /*0008*/ 	.word	0x00000050


	//----- nvinfo : EIATTR_FRAME_SIZE
	.align		4
.L_19:
        /*000c*/ 	.byte	0x04, 0x11
        /*000e*/ 	.short	(.L_21 - .L_20)
	.align		4
.L_20:
        /*0010*/ 	.word	index@($__internal_2_$__cuda_sm10x_tcgen05_guardrail_trap_unallocated_columns_being_dealloced)
        /*0014*/ 	.word	0x00000000


	//----- nvinfo : EIATTR_FRAME_SIZE
	.align		4
.L_21:
        /*0018*/ 	.byte	0x04, 0x11
        /*001a*/ 	.short	(.L_23 - .L_22)
	.align		4
.L_22:
        /*001c*/ 	.word	index@($__internal_1_$__cuda_sm10x_tcgen05_guardrail_trap_phase_invalid_during_alloc)
        /*0020*/ 	.word	0x00000000


	//----- nvinfo : EIATTR_FRAME_SIZE
	.align		4
.L_23:
        /*0024*/ 	.byte	0x04, 0x11
        /*0026*/ 	.short	(.L_25 - .L_24)
	.align		4
.L_24:
        /*0028*/ 	.word	index@($__internal_0_$__cuda_sm10x_tcgen05_guardrail_trap_col_being_dealloced_not_returned_by_alloc)
        /*002c*/ 	.word	0x00000000


	//----- nvinfo : EIATTR_FRAME_SIZE
	.align		4
.L_25:
        /*0030*/ 	.byte	0x04, 0x11
        /*0032*/ 	.short	(.L_27 - .L_26)
	.align		4
.L_26:
        /*0034*/ 	.word	index@(_ZN7cutlass13device_kernelINS_4gemm6kernel13GemmUniversalIN4cute5tupleIJiiiiEEENS1_10collective13CollectiveMmaINS1_35MainloopSm100TmaUmmaWarpSpecializedILi2ELi2ELi4ENS5_IJNS4_1CILi4EEENSA_ILi1EEESC_EEEEENS5_IJNSA_ILi64EEENSA_ILi128EEESG_EEENS_10tfloat32_tENS5_IJlSC_lEEESI_SJ_NS4_8TiledMMAINS4_8MMA_AtomIJNS4_17SM100_MMA_TF32_SSISI_SI_fLi64ELi128ELNS4_4UMMA5MajorE0ELSO_0ELNSN_7ScaleInE0ELSP_0EEEEEENS4_6LayoutINS5_IJSC_SC_SC_EEENS5_IJNSA_ILi0EEESU_SU_EEEEENS5_IJNS4_10UnderscoreESX_SX_EEEEENS4_13SM90_TMA_LOADENS4_14ComposedLayoutINS4_7SwizzleILi3ELi4ELi3EEENS4_18smem_ptr_flag_bitsILi32EEENSS_INS5_IJNSA_ILi8EEENSA_ILi32EEEEEENS5_IJS17_SC_EEEEEEEvNS4_8identityENS4_23SM90_TMA_LOAD_MULTICASTES1B_vS1C_EENS_8epilogue10collective18CollectiveEpilogueINS1F_23Sm100TmaWarpSpecializedILi4ELi2ELi16ELb1ELb0EEEJSH_NS5_IJNSS_ISF_SC_EENSS_IS17_SC_EEEEESI_SJ_SI_SJ_NS1F_6fusion15FusionCallbacksIS1J_NS1N_17LinearCombinationISI_fSI_fLNS_15FloatRoundStyleE2EEESH_S1M_JEEENS4_5SM1004TMEM4LOAD26SM100_TMEM_LOAD_16dp128b8xES10_S1B_NS4_17SM75_U32x4_LDSM_NENS4_14SM90_TMA_STOREES1B_NS4_17SM90_U32x4_STSM_NENS4_39AutoVectorizingCopyWithAssumedAlignmentILi128EEEEEEvvEEEEvNT_6ParamsE)
        /*0038*/ 	.word	0x00000000


	//----- nvinfo : EIATTR_MIN_STACK_SIZE
	.align		4
.L_27:
        /*003c*/ 	.byte	0x04, 0x12
        /*003e*/ 	.short	(.L_29 - .L_28)
	.align		4
.L_28:
        /*0040*/ 	.word	index@(_ZN7cutlass13device_kernelINS_4gemm6kernel13GemmUniversalIN4cute5tupleIJiiiiEEENS1_10collective13CollectiveMmaINS1_35MainloopSm100TmaUmmaWarpSpecializedILi2ELi2ELi4ENS5_IJNS4_1CILi4EEENSA_ILi1EEESC_EEEEENS5_IJNSA_ILi64EEENSA_ILi128EEESG_EEENS_10tfloat32_tENS5_IJlSC_lEEESI_SJ_NS4_8TiledMMAINS4_8MMA_AtomIJNS4_17SM100_MMA_TF32_SSISI_SI_fLi64ELi128ELNS4_4UMMA5MajorE0ELSO_0ELNSN_7ScaleInE0ELSP_0EEEEEENS4_6LayoutINS5_IJSC_SC_SC_EEENS5_IJNSA_ILi0EEESU_SU_EEEEENS5_IJNS4_10UnderscoreESX_SX_EEEEENS4_13SM90_TMA_LOADENS4_14ComposedLayoutINS4_7SwizzleILi3ELi4ELi3EEENS4_18smem_ptr_flag_bitsILi32EEENSS_INS5_IJNSA_ILi8EEENSA_ILi32EEEEEENS5_IJS17_SC_EEEEEEEvNS4_8identityENS4_23SM90_TMA_LOAD_MULTICASTES1B_vS1C_EENS_8epilogue10collective18CollectiveEpilogueINS1F_23Sm100TmaWarpSpecializedILi4ELi2ELi16ELb1ELb0EEEJSH_NS5_IJNSS_ISF_SC_EENSS_IS17_SC_EEEEESI_SJ_SI_SJ_NS1F_6fusion15FusionCallbacksIS1J_NS1N_17LinearCombinationISI_fSI_fLNS_15FloatRoundStyleE2EEESH_S1M_JEEENS4_5SM1004TMEM4LOAD26SM100_TMEM_LOAD_16dp128b8xES10_S1B_NS4_17SM75_U32x4_LDSM_NENS4_14SM90_TMA_STOREES1B_NS4_17SM90_U32x4_STSM_NENS4_39AutoVectorizingCopyWithAssumedAlignmentILi128EEEEEEvvEEEEvNT_6ParamsE)
        /*0044*/ 	.word	0x00000000
.L_29:


//--------------------- .nv.compat                --------------------------
	.section	.nv.compat,"",@"SHT_CUDA_COMPAT_INFO"
	.align	4
        /*0000*/ 	.byte	0x02, 0x09, 0x01, 0x00, 0x02, 0x02, 0x02, 0x00, 0x02, 0x05, 0x05, 0x00, 0x03, 0x07, 0x01, 0x01
        /*0010*/ 	.byte	0x02, 0x03, 0x01, 0x00, 0x02, 0x06, 0x01, 0x00, 0x04, 0x0b, 0x08, 0x00, 0x09, 0x00, 0x00, 0x00
        /*0020*/ 	.byte	0x00, 0x00, 0x00, 0x00


//--------------------- .nv.info._ZN7cutlass13device_kernelINS_4gemm6kernel13GemmUniversalIN4cute5tupleIJiiiiEEENS1_10collective13CollectiveMmaINS1_35MainloopSm100TmaUmmaWarpSpecializedILi2ELi2ELi4ENS5_IJNS4_1CILi4EEENSA_ILi1EEESC_EEEEENS5_IJNSA_ILi64EEENSA_ILi128EEESG_EEENS_10tfloat32_tENS5_IJlSC_lEEESI_SJ_NS4_8TiledMMAINS4_8MMA_AtomIJNS4_17SM100_MMA_TF32_SSISI_SI_fLi64ELi128ELNS4_4UMMA5MajorE0ELSO_0ELNSN_7ScaleInE0ELSP_0EEEEEENS4_6LayoutINS5_IJSC_SC_SC_EEENS5_IJNSA_ILi0EEESU_SU_EEEEENS5_IJNS4_10UnderscoreESX_SX_EEEEENS4_13SM90_TMA_LOADENS4_14ComposedLayoutINS4_7SwizzleILi3ELi4ELi3EEENS4_18smem_ptr_flag_bitsILi32EEENSS_INS5_IJNSA_ILi8EEENSA_ILi32EEEEEENS5_IJS17_SC_EEEEEEEvNS4_8identityENS4_23SM90_TMA_LOAD_MULTICASTES1B_vS1C_EENS_8epilogue10collective18CollectiveEpilogueINS1F_23Sm100TmaWarpSpecializedILi4ELi2ELi16ELb1ELb0EEEJSH_NS5_IJNSS_ISF_SC_EENSS_IS17_SC_EEEEESI_SJ_SI_SJ_NS1F_6fusion15FusionCallbacksIS1J_NS1N_17LinearCombinationISI_fSI_fLNS_15FloatRoundStyleE2EEESH_S1M_JEEENS4_5SM1004TMEM4LOAD26SM100_TMEM_LOAD_16dp128b8xES10_S1B_NS4_17SM75_U32x4_LDSM_NENS4_14SM90_TMA_STOREES1B_NS4_17SM90_U32x4_STSM_NENS4_39AutoVectorizingCopyWithAssumedAlignmentILi128EEEEEEvvEEEEvNT_6ParamsE --------------------------
	.section	.nv.info._ZN7cutlass13device_kernelINS_4gemm6kernel13GemmUniversalIN4cute5tupleIJiiiiEEENS1_10collective13CollectiveMmaINS1_35MainloopSm100TmaUmmaWarpSpecializedILi2ELi2ELi4ENS5_IJNS4_1CILi4EEENSA_ILi1EEESC_EEEEENS5_IJNSA_ILi64EEENSA_ILi128EEESG_EEENS_10tfloat32_tENS5_IJlSC_lEEESI_SJ_NS4_8TiledMMAINS4_8MMA_AtomIJNS4_17SM100_MMA_TF32_SSISI_SI_fLi64ELi128ELNS4_4UMMA5MajorE0ELSO_0ELNSN_7ScaleInE0ELSP_0EEEEEENS4_6LayoutINS5_IJSC_SC_SC_EEENS5_IJNSA_ILi0EEESU_SU_EEEEENS5_IJNS4_10UnderscoreESX_SX_EEEEENS4_13SM90_TMA_LOADENS4_14ComposedLayoutINS4_7SwizzleILi3ELi4ELi3EEENS4_18smem_ptr_flag_bitsILi32EEENSS_INS5_IJNSA_ILi8EEENSA_ILi32EEEEEENS5_IJS17_SC_EEEEEEEvNS4_8identityENS4_23SM90_TMA_LOAD_MULTICASTES1B_vS1C_EENS_8epilogue10collective18CollectiveEpilogueINS1F_23Sm100TmaWarpSpecializedILi4ELi2ELi16ELb1ELb0EEEJSH_NS5_IJNSS_ISF_SC_EENSS_IS17_SC_EEEEESI_SJ_SI_SJ_NS1F_6fusion15FusionCallbacksIS1J_NS1N_17LinearCombinationISI_fSI_fLNS_15FloatRoundStyleE2EEESH_S1M_JEEENS4_5SM1004TMEM4LOAD26SM100_TMEM_LOAD_16dp128b8xES10_S1B_NS4_17SM75_U32x4_LDSM_NENS4_14SM90_TMA_STOREES1B_NS4_17SM90_U32x4_STSM_NENS4_39AutoVectorizingCopyWithAssumedAlignmentILi128EEEEEEvvEEEEvNT_6ParamsE,"",@"SHT_CUDA_INFO"
	.sectionflags	@""
	.align	4


	//----- nvinfo : EIATTR_CUDA_API_VERSION
	.align		4
        /*0000*/ 	.byte	0x04, 0x37
        /*0002*/ 	.short	(.L_31 - .L_30)
.L_30:
        /*0004*/ 	.word	0x00000082


	//----- nvinfo : EIATTR_KPARAM_INFO
	.align		4
.L_31:
        /*0008*/ 	.byte	0x04, 0x17
        /*000a*/ 	.short	(.L_33 - .L_32)
.L_32:
        /*000c*/ 	.word	0x00000000
        /*0010*/ 	.short	0x0000
        /*0012*/ 	.short	0x0000
        /*0014*/ 	.byte	0x00, 0xf0, 0x01, 0x20


	//----- nvinfo : EIATTR_AT_ENTRY_FRAGMENTS
	.align		4
.L_33:
        /*0018*/ 	.byte	0x04, 0x4f
        /*001a*/ 	.short	(.L_35 - .L_34)


	//   ....[0]....
.L_34:
        /*001c*/ 	.word	0x00000006


	//----- nvinfo : EIATTR_RESERVED_SMEM_USED
	.align		4
.L_35:
        /*0020*/ 	.byte	0x01, 0x41
	.zero		2


	//----- nvinfo : EIATTR_SPARSE_MMA_MASK
	.align		4
        /*0024*/ 	.byte	0x03, 0x50
        /*0026*/ 	.short	0x0000


	//----- nvinfo : EIATTR_TCGEN05_1CTA_USED
	.align		4
        /*0028*/ 	.byte	0x01, 0x51
	.zero		2


	//----- nvinfo : EIATTR_MAXREG_COUNT
	.align		4
        /*002c*/ 	.byte	0x03, 0x1b
        /*002e*/ 	.short	0x00ff


	//----- nvinfo : EIATTR_NUM_BARRIERS
	.align		4
        /*0030*/ 	.byte	0x02, 0x4c
        /*0032*/ 	.byte	0x07
	.zero		1


	//----- nvinfo : EIATTR_EXTERNS
	.align		4
        /*0034*/ 	.byte	0x04, 0x0f
        /*0036*/ 	.short	(.L_37 - .L_36)


	//   ....[0]....
	.align		4
.L_36:
        /*0038*/ 	.word	index@(__assertfail)


	//----- nvinfo : EIATTR_MERCURY_ISA_VERSION
	.align		4
.L_37:
        /*003c*/ 	.byte	0x03, 0x5f
        /*003e*/ 	.short	0x0101


	//----- nvinfo : EIATTR_INT_WARP_WIDE_INSTR_OFFSETS
	.align		4
        /*0040*/ 	.byte	0x04, 0x31
        /*0042*/ 	.short	(.L_39 - .L_38)


	//   ....[0]....
.L_38:
        /*0044*/ 	.word	0x00004540


	//   ....[1]....
        /*0048*/ 	.word	0x00004570


	//   ....[2]....
        /*004c*/ 	.word	0x00004590


	//   ....[3]....
        /*0050*/ 	.word	0x00005160


	//   ....[4]....
        /*0054*/ 	.word	0x000051c0


	//   ....[5]....
        /*0058*/ 	.word	0x000052c0


	//   ....[6]....
        /*005c*/ 	.word	0x00005340


	//   ....[7]....
        /*0060*/ 	.word	0x00005440


	//   ....[8]....
        /*0064*/ 	.word	0x000054d0


	//   ....[9]....
        /*0068*/ 	.word	0x000055d0


	//   ....[10]....
        /*006c*/ 	.word	0x00005680


	//----- nvinfo : EIATTR_COOP_GROUP_MASK_REGIDS
	.align		4
.L_39:
        /*0070*/ 	.byte	0x04, 0x29
        /*0072*/ 	.short	(.L_41 - .L_40)


	//   ....[0]....
.L_40:
        /*0074*/ 	.word	0xffffffff


	//   ....[1]....
        /*0078*/ 	.word	0xffffffff


	//   ....[2]....
        /*007c*/ 	.word	0xffffffff


	//   ....[3]....
        /*0080*/ 	.word	0xffffffff


	//   ....[4]....
        /*0084*/ 	.word	0xffffffff


	//   ....[5]....
        /*0088*/ 	.word	0xffffffff


	//   ....[6]....
        /*008c*/ 	.word	0xffffffff


	//   ....[7]....
        /*0090*/ 	.word	0xffffffff


	//   ....[8]....
        /*0094*/ 	.word	0xffffffff


	//   ....[9]....
        /*0098*/ 	.word	0xffffffff


	//   ....[10]....
        /*009c*/ 	.word	0xffffffff


	//   ....[11]....
        /*00a0*/ 	.word	0xffffffff


	//   ....[12]....
        /*00a4*/ 	.word	0xffffffff


	//   ....[13]....
        /*00a8*/ 	.word	0xffffffff


	//----- nvinfo : EIATTR_COOP_GROUP_INSTR_OFFSETS
	.align		4
.L_41:
        /*00ac*/ 	.byte	0x04, 0x28
        /*00ae*/ 	.short	(.L_43 - .L_42)


	//   ....[0]....
.L_42:
        /*00b0*/ 	.word	0x00000080


	//   ....[1]....
        /*00b4*/ 	.word	0x000004e0


	//   ....[2]....
        /*00b8*/ 	.word	0x00000640


	//   ....[3]....
        /*00bc*/ 	.word	0x000007e0


	//   ....[4]....
        /*00c0*/ 	.word	0x000008e0


	//   ....[5]....
        /*00c4*/ 	.word	0x00000a50


	//   ....[6]....
        /*00c8*/ 	.word	0x00000bf0


	//   ....[7]....
        /*00cc*/ 	.word	0x00000da0


	//   ....[8]....
        /*00d0*/ 	.word	0x000024d0


	//   ....[9]....
        /*00d4*/ 	.word	0x00003270


	//   ....[10]....
        /*00d8*/ 	.word	0x00003480


	//   ....[11]....
        /*00dc*/ 	.word	0x000034b0


	//   ....[12]....
        /*00e0*/ 	.word	0x00004410


	//   ....[13]....
        /*00e4*/ 	.word	0x00004650


	//----- nvinfo : EIATTR_VRC_CTA_INIT_COUNT
	.align		4
.L_43:
        /*00e8*/ 	.byte	0x02, 0x4a
        /*00ea*/ 	.byte	0x80
	.zero		1


	//----- nvinfo : EIATTR_SYSCALL_OFFSETS
	.align		4
        /*00ec*/ 	.byte	0x04, 0x46
        /*00ee*/ 	.short	(.L_45 - .L_44)


	//   ....[0]....
.L_44:
        /*00f0*/ 	.word	0x00006330


	//   ....[1]....
        /*00f4*/ 	.word	0x00006420


	//   ....[2]....
        /*00f8*/ 	.word	0x00006cb0


	//   ....[3]....
        /*00fc*/ 	.word	0x00007670


	//   ....[4]....
        /*0100*/ 	.word	0x00007fe0


	//   ....[5]....
        /*0104*/ 	.word	0x00008950


	//----- nvinfo : EIATTR_MBARRIER_INSTR_OFFSETS
	.align		4
.L_45:
        /*0108*/ 	.byte	0x04, 0x39
        /*010a*/ 	.short	(.L_47 - .L_46)


	//   ....[0]....
.L_46:
        /*010c*/ 	.word	0x000005f0
        /*0110*/ 	.word	0x000000ff
        /*0114*/ 	.word	0x00000000
        /*0118*/ 	.short	0x0100
        /*011a*/ 	.byte	0x04
	.zero		1


	//   ....[1]....
        /*011c*/ 	.word	0x00000600
        /*0120*/ 	.word	0x000000ff
        /*0124*/ 	.word	0x00000010
        /*0128*/ 	.short	0x0100
        /*012a*/ 	.byte	0x04
	.zero		1


	//   ....[2]....
        /*012c*/ 	.word	0x00000610
        /*0130*/ 	.word	0x000000ff
        /*0134*/ 	.word	0x00000008
        /*0138*/ 	.short	0x0100
        /*013a*/ 	.byte	0x04
	.zero		1


	//   ....[3]....
        /*013c*/ 	.word	0x00000620
        /*0140*/ 	.word	0x000000ff
        /*0144*/ 	.word	0x00000018
        /*0148*/ 	.short	0x0100
        /*014a*/ 	.byte	0x04
	.zero		1


	//   ....[4]....
        /*014c*/ 	.word	0x00000750
        /*0150*/ 	.word	0x000000ff
        /*0154*/ 	.word	0x00000020
        /*0158*/ 	.short	0x0100
        /*015a*/ 	.byte	0x04
	.zero		1


	//   ....[5]....
        /*015c*/ 	.word	0x00000760
        /*0160*/ 	.word	0x000000ff
        /*0164*/ 	.word	0x00000040
        /*0168*/ 	.short	0x0100
        /*016a*/ 	.byte	0x04
	.zero		1


	//   ....[6]....
        /*016c*/ 	.word	0x00000770
        /*0170*/ 	.word	0x000000ff
        /*0174*/ 	.word	0x00000028
        /*0178*/ 	.short	0x0100
        /*017a*/ 	.byte	0x04
	.zero		1


	//   ....[7]....
        /*017c*/ 	.word	0x00000780
        /*0180*/ 	.word	0x000000ff
        /*0184*/ 	.word	0x00000048
        /*0188*/ 	.short	0x0100
        /*018a*/ 	.byte	0x04
	.zero		1


	//   ....[8]....
        /*018c*/ 	.word	0x00000790
        /*0190*/ 	.word	0x000000ff
        /*0194*/ 	.word	0x00000030
        /*0198*/ 	.short	0x0100
        /*019a*/ 	.byte	0x04
	.zero		1


	//   ....[9]....
        /*019c*/ 	.word	0x000007a0
        /*01a0*/ 	.word	0x000000ff
        /*01a4*/ 	.word	0x00000050
        /*01a8*/ 	.short	0x0100
        /*01aa*/ 	.byte	0x04
	.zero		1


	//   ....[10]....
        /*01ac*/ 	.word	0x000007b0
        /*01b0*/ 	.word	0x000000ff
        /*01b4*/ 	.word	0x00000038
        /*01b8*/ 	.short	0x0100
        /*01ba*/ 	.byte	0x04
	.zero		1


	//   ....[11]....
        /*01bc*/ 	.word	0x000007c0
        /*01c0*/ 	.word	0x000000ff
        /*01c4*/ 	.word	0x00000058
        /*01c8*/ 	.short	0x0100
        /*01ca*/ 	.byte	0x04
	.zero		1


	//   ....[12]....
        /*01cc*/ 	.word	0x000008b0
        /*01d0*/ 	.word	0x000000ff
        /*01d4*/ 	.word	0x00000060
        /*01d8*/ 	.short	0x0100
        /*01da*/ 	.byte	0x06
	.zero		1


	//   ....[13]....
        /*01dc*/ 	.word	0x000008c0
        /*01e0*/ 	.word	0x000000ff
        /*01e4*/ 	.word	0x00000068
        /*01e8*/ 	.short	0x0100
        /*01ea*/ 	.byte	0x06
	.zero		1


	//   ....[14]....
        /*01ec*/ 	.word	0x00000a00
        /*01f0*/ 	.word	0x000000ff
        /*01f4*/ 	.word	0x00000070
        /*01f8*/ 	.short	0x0100
        /*01fa*/ 	.byte	0x06
	.zero		1


	//   ....[15]....
        /*01fc*/ 	.word	0x00000a10
        /*0200*/ 	.word	0x000000ff
        /*0204*/ 	.word	0x00000080
        /*0208*/ 	.short	0x0100
        /*020a*/ 	.byte	0x06
	.zero		1


	//   ....[16]....
        /*020c*/ 	.word	0x00000a20
        /*0210*/ 	.word	0x000000ff
        /*0214*/ 	.word	0x00000078
        /*0218*/ 	.short	0x0100
        /*021a*/ 	.byte	0x06
	.zero		1


	//   ....[17]....
        /*021c*/ 	.word	0x00000a30
        /*0220*/ 	.word	0x000000ff
        /*0224*/ 	.word	0x00000088
        /*0228*/ 	.short	0x0100
        /*022a*/ 	.byte	0x06
	.zero		1


	//   ....[18]....
        /*022c*/ 	.word	0x00000b60
        /*0230*/ 	.word	0x000000ff
        /*0234*/ 	.word	0x00000090
        /*0238*/ 	.short	0x0100
        /*023a*/ 	.byte	0x04
	.zero		1


	//   ....[19]....
        /*023c*/ 	.word	0x00000b70
        /*0240*/ 	.word	0x000000ff
        /*0244*/ 	.word	0x000000b0
        /*0248*/ 	.short	0x0100
        /*024a*/ 	.byte	0x04
	.zero		1


	//   ....[20]....
        /*024c*/ 	.word	0x00000b80
        /*0250*/ 	.word	0x000000ff
        /*0254*/ 	.word	0x00000098
        /*0258*/ 	.short	0x0100
        /*025a*/ 	.byte	0x04
	.zero		1


	//   ....[21]....
        /*025c*/ 	.word	0x00000b90
        /*0260*/ 	.word	0x000000ff
        /*0264*/ 	.word	0x000000b8
        /*0268*/ 	.short	0x0100
        /*026a*/ 	.byte	0x04
	.zero		1


	//   ....[22]....
        /*026c*/ 	.word	0x00000ba0
        /*0270*/ 	.word	0x000000ff
        /*0274*/ 	.word	0x000000a0
        /*0278*/ 	.short	0x0100
        /*027a*/ 	.byte	0x04
	.zero		1


	//   ....[23]....
        /*027c*/ 	.word	0x00000bb0
        /*0280*/ 	.word	0x000000ff
        /*0284*/ 	.word	0x000000c0
        /*0288*/ 	.short	0x0100
        /*028a*/ 	.byte	0x04
	.zero		1


	//   ....[24]....
        /*028c*/ 	.word	0x00000bc0
        /*0290*/ 	.word	0x000000ff
        /*0294*/ 	.word	0x000000a8
        /*0298*/ 	.short	0x0100
        /*029a*/ 	.byte	0x04
	.zero		1


	//   ....[25]....
        /*029c*/ 	.word	0x00000bd0
        /*02a0*/ 	.word	0x000000ff
        /*02a4*/ 	.word	0x000000c8
        /*02a8*/ 	.short	0x0100
        /*02aa*/ 	.byte	0x04
	.zero		1


	//   ....[26]....
        /*02ac*/ 	.word	0x00000cc0
        /*02b0*/ 	.word	0x000000ff
        /*02b4*/ 	.word	0x000000d0
        /*02b8*/ 	.short	0x0100
        /*02ba*/ 	.byte	0x04
	.zero		1


	//   ....[27]....
        /*02bc*/ 	.word	0x00000cd0
        /*02c0*/ 	.word	0x000000ff
        /*02c4*/ 	.word	0x000000e0
        /*02c8*/ 	.short	0x0100
        /*02ca*/ 	.byte	0x04
	.zero		1


	//   ....[28]....
        /*02cc*/ 	.word	0x00000ce0
        /*02d0*/ 	.word	0x000000ff
        /*02d4*/ 	.word	0x000000d8
        /*02d8*/ 	.short	0x0100
        /*02da*/ 	.byte	0x04
	.zero		1


	//   ....[29]....
        /*02dc*/ 	.word	0x00000cf0
        /*02e0*/ 	.word	0x000000ff
        /*02e4*/ 	.word	0x000000e8
        /*02e8*/ 	.short	0x0100
        /*02ea*/ 	.byte	0x04
	.zero		1


	//   ....[30]....
        /*02ec*/ 	.word	0x00001890
        /*02f0*/ 	.word	0x00000000
        /*02f4*/ 	.word	0x000000e0
        /*02f8*/ 	.short	0x010a
        /*02fa*/ 	.byte	0xff
	.zero		1


	//   ....[31]....
        /*02fc*/ 	.word	0x000018c0
        /*0300*/ 	.word	0x00000000
        /*0304*/ 	.word	0x000000d0
        /*0308*/ 	.short	0x0101
        /*030a*/ 	.byte	0xff
	.zero		1


	//   ....[32]....
        /*030c*/ 	.word	0x00001990
        /*0310*/ 	.word	0x000000ff
        /*0314*/ 	.word	0x00000010
        /*0318*/ 	.short	0x010a
        /*031a*/ 	.byte	0x04
	.zero		1


	//   ....[33]....
        /*031c*/ 	.word	0x00001a10
        /*0320*/ 	.word	0x000000ff
        /*0324*/ 	.word	0x00000010
        /*0328*/ 	.short	0x010a
        /*032a*/ 	.byte	0x39
	.zero		1


	//   ....[34]....
        /*032c*/ 	.word	0x00001b50
        /*0330*/ 	.word	0x000000ff
        /*0334*/ 	.word	0x00000010
        /*0338*/ 	.short	0x010a
        /*033a*/ 	.byte	0x04
	.zero		1


	//   ....[35]....
        /*033c*/ 	.word	0x00001f30
        /*0340*/ 	.word	0x000000ff
        /*0344*/ 	.word	0x00000068
        /*0348*/ 	.short	0x0101
        /*034a*/ 	.byte	0x15
	.zero		1


	//   ....[36]....
        /*034c*/ 	.word	0x00001f50
        /*0350*/ 	.word	0x000000ff
        /*0354*/ 	.word	0x00000010
        /*0358*/ 	.short	0x010a
        /*035a*/ 	.byte	0x04
	.zero		1


	//   ....[37]....
        /*035c*/ 	.word	0x00001fd0
        /*0360*/ 	.word	0x000000ff
        /*0364*/ 	.word	0x00000010
        /*0368*/ 	.short	0x010a
        /*036a*/ 	.byte	0x39
	.zero		1


	//   ....[38]....
        /*036c*/ 	.word	0x00002110
        /*0370*/ 	.word	0x000000ff
        /*0374*/ 	.word	0x00000010
        /*0378*/ 	.short	0x010a
        /*037a*/ 	.byte	0x04
	.zero		1


	//   ....[39]....
        /*037c*/ 	.word	0x00002500
        /*0380*/ 	.word	0x00000003
        /*0384*/ 	.word	0x00000070
        /*0388*/ 	.short	0x010a
        /*038a*/ 	.byte	0xff
	.zero		1


	//   ....[40]....
        /*038c*/ 	.word	0x00002650
        /*0390*/ 	.word	0x00000000
        /*0394*/ 	.word	0x00000000
        /*0398*/ 	.short	0x0101
        /*039a*/ 	.byte	0xff
	.zero		1


	//   ....[41]....
        /*039c*/ 	.word	0x00002c10
        /*03a0*/ 	.word	0x000000ff
        /*03a4*/ 	.word	0x00000000
        /*03a8*/ 	.short	0x010a
        /*03aa*/ 	.byte	0x04
	.zero		1


	//   ....[42]....
        /*03ac*/ 	.word	0x00002cb0
        /*03b0*/ 	.word	0x00000000
        /*03b4*/ 	.word	0x00000000
        /*03b8*/ 	.short	0x010a
        /*03ba*/ 	.byte	0xff
	.zero		1


	//   ....[43]....
        /*03bc*/ 	.word	0x00002dd0
        /*03c0*/ 	.word	0x00000002
        /*03c4*/ 	.word	0x000000d0
        /*03c8*/ 	.short	0x010a
        /*03ca*/ 	.byte	0xff
	.zero		1


	//   ....[44]....
        /*03cc*/ 	.word	0x00002e40
        /*03d0*/ 	.word	0x00000002
        /*03d4*/ 	.word	0x00000000
        /*03d8*/ 	.short	0x0101
        /*03da*/ 	.byte	0xff
	.zero		1


	//   ....[45]....
        /*03dc*/ 	.word	0x00002e60
        /*03e0*/ 	.word	0x000000ff
        /*03e4*/ 	.word	0x00000080
        /*03e8*/ 	.short	0x010a
        /*03ea*/ 	.byte	0x04
	.zero		1


	//   ....[46]....
        /*03ec*/ 	.word	0x00002f80
        /*03f0*/ 	.word	0x00000002
        /*03f4*/ 	.word	0x00000070
        /*03f8*/ 	.short	0x010a
        /*03fa*/ 	.byte	0xff
	.zero		1


	//   ....[47]....
        /*03fc*/ 	.word	0x00003080
        /*0400*/ 	.word	0x00000002
        /*0404*/ 	.word	0x00000000
        /*0408*/ 	.short	0x0101
        /*040a*/ 	.byte	0xff
	.zero		1


	//   ....[48]....
        /*040c*/ 	.word	0x00003110
        /*0410*/ 	.word	0x000000ff
        /*0414*/ 	.word	0x00000080
        /*0418*/ 	.short	0x0106
        /*041a*/ 	.byte	0x04
	.zero		1


	//   ....[49]....
        /*041c*/ 	.word	0x00003130
        /*0420*/ 	.word	0x000000ff
        /*0424*/ 	.word	0x00000080
        /*0428*/ 	.short	0x010a
        /*042a*/ 	.byte	0x04
	.zero		1


	//   ....[50]....
        /*042c*/ 	.word	0x000031c0
        /*0430*/ 	.word	0x000000ff
        /*0434*/ 	.word	0x00000080
        /*0438*/ 	.short	0x0106
        /*043a*/ 	.byte	0x07
	.zero		1


	//   ....[51]....
        /*043c*/ 	.word	0x00003200
        /*0440*/ 	.word	0x00000000
        /*0444*/ 	.word	0x00000080
        /*0448*/ 	.short	0x010a
        /*044a*/ 	.byte	0xff
	.zero		1


	//   ....[52]....
        /*044c*/ 	.word	0x00003720
        /*0450*/ 	.word	0x00000000
        /*0454*/ 	.word	0x00000070
        /*0458*/ 	.short	0x010a
        /*045a*/ 	.byte	0xff
	.zero		1


	//   ....[53]....
        /*045c*/ 	.word	0x00003840
        /*0460*/ 	.word	0x00000003
        /*0464*/ 	.word	0x00000000
        /*0468*/ 	.short	0x0101
        /*046a*/ 	.byte	0xff
	.zero		1


	//   ....[54]....
        /*046c*/ 	.word	0x00003850
        /*0470*/ 	.word	0x000000ff
        /*0474*/ 	.word	0x00000000
        /*0478*/ 	.short	0x010a
        /*047a*/ 	.byte	0x04
	.zero		1


	//   ....[55]....
        /*047c*/ 	.word	0x000038a0
        /*0480*/ 	.word	0x000000ff
        /*0484*/ 	.word	0x000000b0
        /*0488*/ 	.short	0x010a
        /*048a*/ 	.byte	0x05
	.zero		1


	//   ....[56]....
        /*048c*/ 	.word	0x000039b0
        /*0490*/ 	.word	0x000000ff
        /*0494*/ 	.word	0x00000000
        /*0498*/ 	.short	0x010a
        /*049a*/ 	.byte	0x05
	.zero		1


	//   ....[57]....
        /*049c*/ 	.word	0x00003b00
        /*04a0*/ 	.word	0x000000ff
        /*04a4*/ 	.word	0x00000000
        /*04a8*/ 	.short	0x010a
        /*04aa*/ 	.byte	0x07
	.zero		1


	//   ....[58]....
        /*04ac*/ 	.word	0x00004240
        /*04b0*/ 	.word	0x000000ff
        /*04b4*/ 	.word	0x00000000
        /*04b8*/ 	.short	0x010a
        /*04ba*/ 	.byte	0x04
	.zero		1


	//   ....[59]....
        /*04bc*/ 	.word	0x000042d0
        /*04c0*/ 	.word	0x000000ff
        /*04c4*/ 	.word	0x00000000
        /*04c8*/ 	.short	0x010a
        /*04ca*/ 	.byte	0x05
	.zero		1


	//   ....[60]....
        /*04cc*/ 	.word	0x00004360
        /*04d0*/ 	.word	0x000000ff
        /*04d4*/ 	.word	0x00000000
        /*04d8*/ 	.short	0x010a
        /*04da*/ 	.byte	0x05
	.zero		1


	//   ....[61]....
        /*04dc*/ 	.word	0x000043f0
        /*04e0*/ 	.word	0x000000ff
        /*04e4*/ 	.word	0x00000000
        /*04e8*/ 	.short	0x010a
        /*04ea*/ 	.byte	0x04
	.zero		1


	//   ....[62]....
        /*04ec*/ 	.word	0x00004920
        /*04f0*/ 	.word	0x00000008
        /*04f4*/ 	.word	0x00000070
        /*04f8*/ 	.short	0x010a
        /*04fa*/ 	.byte	0xff
	.zero		1


	//   ....[63]....
        /*04fc*/ 	.word	0x00004a90
        /*0500*/ 	.word	0x00000000
        /*0504*/ 	.word	0x00000000
        /*0508*/ 	.short	0x0101
        /*050a*/ 	.byte	0xff
	.zero		1


	//   ....[64]....
        /*050c*/ 	.word	0x00004f70
        /*0510*/ 	.word	0x000000ff
        /*0514*/ 	.word	0x00000068
        /*0518*/ 	.short	0x010a
        /*051a*/ 	.byte	0x15
	.zero		1


	//   ....[65]....
        /*051c*/ 	.word	0x00005100
        /*0520*/ 	.word	0x000000ff
        /*0524*/ 	.word	0x00000040
        /*0528*/ 	.short	0x010a
        /*052a*/ 	.byte	0x15
	.zero		1


	//   ....[66]....
        /*052c*/ 	.word	0x00005260
        /*0530*/ 	.word	0x000000ff
        /*0534*/ 	.word	0x00000020
        /*0538*/ 	.short	0x010b
        /*053a*/ 	.byte	0x15
	.zero		1


	//   ....[67]....
        /*053c*/ 	.word	0x00005280
        /*0540*/ 	.word	0x000000ff
        /*0544*/ 	.word	0x00000000
        /*0548*/ 	.short	0x0101
        /*054a*/ 	.byte	0x04
	.zero		1


	//   ....[68]....
        /*054c*/ 	.word	0x00005290
        /*0550*/ 	.word	0x000000ff
        /*0554*/ 	.word	0x00000048
        /*0558*/ 	.short	0x010a
        /*055a*/ 	.byte	0x15
	.zero		1


	//   ....[69]....
        /*055c*/ 	.word	0x000053e0
        /*0560*/ 	.word	0x000000ff
        /*0564*/ 	.word	0x00000028
        /*0568*/ 	.short	0x010b
        /*056a*/ 	.byte	0x15
	.zero		1


	//   ....[70]....
        /*056c*/ 	.word	0x00005400
        /*0570*/ 	.word	0x000000ff
        /*0574*/ 	.word	0x00000000
        /*0578*/ 	.short	0x0101
        /*057a*/ 	.byte	0x04
	.zero		1


	//   ....[71]....
        /*057c*/ 	.word	0x00005410
        /*0580*/ 	.word	0x000000ff
        /*0584*/ 	.word	0x00000050
        /*0588*/ 	.short	0x010a
        /*058a*/ 	.byte	0x15
	.zero		1


	//   ....[72]....
        /*058c*/ 	.word	0x00005570
        /*0590*/ 	.word	0x000000ff
        /*0594*/ 	.word	0x00000030
        /*0598*/ 	.short	0x010b
        /*059a*/ 	.byte	0x15
	.zero		1


	//   ....[73]....
        /*059c*/ 	.word	0x00005590
        /*05a0*/ 	.word	0x000000ff
        /*05a4*/ 	.word	0x00000000
        /*05a8*/ 	.short	0x0101
        /*05aa*/ 	.byte	0x04
	.zero		1


	//   ....[74]....
        /*05ac*/ 	.word	0x000055a0
        /*05b0*/ 	.word	0x000000ff
        /*05b4*/ 	.word	0x00000058
        /*05b8*/ 	.short	0x010a
        /*05ba*/ 	.byte	0x15
	.zero		1


	//   ....[75]....
        /*05bc*/ 	.word	0x000057a0
        /*05c0*/ 	.word	0x000000ff
        /*05c4*/ 	.word	0x00000038
        /*05c8*/ 	.short	0x010b
        /*05ca*/ 	.byte	0x15
	.zero		1


	//   ....[76]....
        /*05cc*/ 	.word	0x000057b0
        /*05d0*/ 	.word	0x000000ff
        /*05d4*/ 	.word	0x00000000
        /*05d8*/ 	.short	0x0101
        /*05da*/ 	.byte	0x2d
	.zero		1


	//   ....[77]....
        /*05dc*/ 	.word	0x000057e0
        /*05e0*/ 	.word	0x000000ff
        /*05e4*/ 	.word	0x00000040
        /*05e8*/ 	.short	0x010a
        /*05ea*/ 	.byte	0x15
	.zero		1


	//   ....[78]....
        /*05ec*/ 	.word	0x00005800
        /*05f0*/ 	.word	0x000000ff
        /*05f4*/ 	.word	0x00000048
        /*05f8*/ 	.short	0x010a
        /*05fa*/ 	.byte	0x15
	.zero		1


	//   ....[79]....
        /*05fc*/ 	.word	0x00005820
        /*0600*/ 	.word	0x000000ff
        /*0604*/ 	.word	0x00000050
        /*0608*/ 	.short	0x010a
        /*060a*/ 	.byte	0x15
	.zero		1


	//   ....[80]....
        /*060c*/ 	.word	0x00005860
        /*0610*/ 	.word	0x00000000
        /*0614*/ 	.word	0x00000058
        /*0618*/ 	.short	0x010a
        /*061a*/ 	.byte	0xff
	.zero		1


	//   ....[81]....
        /*061c*/ 	.word	0x00005bc0
        /*0620*/ 	.word	0x00000003
        /*0624*/ 	.word	0x00000070
        /*0628*/ 	.short	0x010a
        /*062a*/ 	.byte	0xff
	.zero		1


	//   ....[82]....
        /*062c*/ 	.word	0x00005d40
        /*0630*/ 	.word	0x00000000
        /*0634*/ 	.word	0x00000000
        /*0638*/ 	.short	0x0101
        /*063a*/ 	.byte	0xff
	.zero		1


	//   ....[83]....
        /*063c*/ 	.word	0x000068d0
        /*0640*/ 	.word	0x000000ff
        /*0644*/ 	.word	0x00000020
        /*0648*/ 	.short	0x010a
        /*064a*/ 	.byte	0x2b
	.zero		1


	//   ....[84]....
        /*064c*/ 	.word	0x00006910
        /*0650*/ 	.word	0x0000001a
        /*0654*/ 	.word	0x00000090
        /*0658*/ 	.short	0x010a
        /*065a*/ 	.byte	0xff
	.zero		1


	//   ....[85]....
        /*065c*/ 	.word	0x00006a90
        /*0660*/ 	.word	0x000000ff
        /*0664*/ 	.word	0x00000020
        /*0668*/ 	.short	0x010a
        /*066a*/ 	.byte	0x2b
	.zero		1


	//   ....[86]....
        /*066c*/ 	.word	0x00006b90
        /*0670*/ 	.word	0x0000001a
        /*0674*/ 	.word	0x00000090
        /*0678*/ 	.short	0x010a
        /*067a*/ 	.byte	0xff
	.zero		1


	//   ....[87]....
        /*067c*/ 	.word	0x00007390
        /*0680*/ 	.word	0x00000000
        /*0684*/ 	.word	0x00000000
        /*0688*/ 	.short	0x0101
        /*068a*/ 	.byte	0xff
	.zero		1


	//   ....[88]....
        /*068c*/ 	.word	0x000073a0
        /*0690*/ 	.word	0x00000002
        /*0694*/ 	.word	0x00000020
        /*0698*/ 	.short	0x010a
        /*069a*/ 	.byte	0xff
	.zero		1


	//   ....[89]....
        /*069c*/ 	.word	0x00007470
        /*06a0*/ 	.word	0x00000002
        /*06a4*/ 	.word	0x00000020
        /*06a8*/ 	.short	0x010a
        /*06aa*/ 	.byte	0xff
	.zero		1


	//   ....[90]....
        /*06ac*/ 	.word	0x00007d00
        /*06b0*/ 	.word	0x00000015
        /*06b4*/ 	.word	0x00000000
        /*06b8*/ 	.short	0x0101
        /*06ba*/ 	.byte	0xff
	.zero		1


	//   ....[91]....
        /*06bc*/ 	.word	0x00007d20
        /*06c0*/ 	.word	0x00000000
        /*06c4*/ 	.word	0x00000020
        /*06c8*/ 	.short	0x010a
        /*06ca*/ 	.byte	0xff
	.zero		1


	//   ....[92]....
        /*06cc*/ 	.word	0x00007de0
        /*06d0*/ 	.word	0x00000000
        /*06d4*/ 	.word	0x00000020
        /*06d8*/ 	.short	0x010a
        /*06da*/ 	.byte	0xff
	.zero		1


	//   ....[93]....
        /*06dc*/ 	.word	0x00008670
        /*06e0*/ 	.word	0x00000015
        /*06e4*/ 	.word	0x00000000
        /*06e8*/ 	.short	0x0101
        /*06ea*/ 	.byte	0xff
	.zero		1


	//   ....[94]....
        /*06ec*/ 	.word	0x00008690
        /*06f0*/ 	.word	0x00000002
        /*06f4*/ 	.word	0x00000020
        /*06f8*/ 	.short	0x010a
        /*06fa*/ 	.byte	0xff
	.zero		1


	//   ....[95]....
        /*06fc*/ 	.word	0x00008750
        /*0700*/ 	.word	0x00000002
        /*0704*/ 	.word	0x00000020
        /*0708*/ 	.short	0x010a
        /*070a*/ 	.byte	0xff
	.zero		1


	//   ....[96]....
        /*070c*/ 	.word	0x00008d20
        /*0710*/ 	.word	0x000000ff
        /*0714*/ 	.word	0x00000000
        /*0718*/ 	.short	0x0101
        /*071a*/ 	.byte	0x04
	.zero		1


	//   ....[97]....
        /*071c*/ 	.word	0x00009040
        /*0720*/ 	.word	0x00000000
        /*0724*/ 	.word	0x00000000
        /*0728*/ 	.short	0x0101
        /*072a*/ 	.byte	0xff
	.zero		1


	//   ....[98]....
        /*072c*/ 	.word	0x000092d0
        /*0730*/ 	.word	0x000000ff
        /*0734*/ 	.word	0x00000000
        /*0738*/ 	.short	0x0101
        /*073a*/ 	.byte	0x04
	.zero		1


	//   ....[99]....
        /*073c*/ 	.word	0x000092f0
        /*0740*/ 	.word	0x00000000
        /*0744*/ 	.word	0x000000e0
        /*0748*/ 	.short	0x010a
        /*074a*/ 	.byte	0xff
	.zero		1


	//   ....[100]....
        /*074c*/ 	.word	0x00009350
        /*0750*/ 	.word	0x00000000
        /*0754*/ 	.word	0x00000010
        /*0758*/ 	.short	0x010a
        /*075a*/ 	.byte	0xff
	.zero		1


	//   ....[101]....
        /*075c*/ 	.word	0x000093b0
        /*0760*/ 	.word	0x00000000
        /*0764*/ 	.word	0x00000010
        /*0768*/ 	.short	0x010a
        /*076a*/ 	.byte	0xff
	.zero		1


	//   ....[102]....
        /*076c*/ 	.word	0x00009400
        /*0770*/ 	.word	0x00000003
        /*0774*/ 	.word	0x00000070
        /*0778*/ 	.short	0x010a
        /*077a*/ 	.byte	0xff
	.zero		1


	//   ....[103]....
        /*077c*/ 	.word	0x00009460
        /*0780*/ 	.word	0x00000000
        /*0784*/ 	.word	0x00000000
        /*0788*/ 	.short	0x010a
        /*078a*/ 	.byte	0xff
	.zero		1


	//   ....[104]....
        /*078c*/ 	.word	0x000094b0
        /*0790*/ 	.word	0x00000002
        /*0794*/ 	.word	0x000000d0
        /*0798*/ 	.short	0x010a
        /*079a*/ 	.byte	0xff
	.zero		1


	//   ....[105]....
        /*079c*/ 	.word	0x00009510
        /*07a0*/ 	.word	0x00000002
        /*07a4*/ 	.word	0x00000080
        /*07a8*/ 	.short	0x010a
        /*07aa*/ 	.byte	0xff
	.zero		1


	//   ....[106]....
        /*07ac*/ 	.word	0x00009560
        /*07b0*/ 	.word	0x00000002
        /*07b4*/ 	.word	0x00000070
        /*07b8*/ 	.short	0x010a
        /*07ba*/ 	.byte	0xff
	.zero		1


	//   ....[107]....
        /*07bc*/ 	.word	0x000095c0
        /*07c0*/ 	.word	0x00000000
        /*07c4*/ 	.word	0x00000080
        /*07c8*/ 	.short	0x010a
        /*07ca*/ 	.byte	0xff
	.zero		1


	//   ....[108]....
        /*07cc*/ 	.word	0x00009610
        /*07d0*/ 	.word	0x00000000
        /*07d4*/ 	.word	0x00000070
        /*07d8*/ 	.short	0x010a
        /*07da*/ 	.byte	0xff
	.zero		1


	//   ....[109]....
        /*07dc*/ 	.word	0x00009680
        /*07e0*/ 	.word	0x00000002
        /*07e4*/ 	.word	0x000000b0
        /*07e8*/ 	.short	0x010a
        /*07ea*/ 	.byte	0xff
	.zero		1


	//   ....[110]....
        /*07ec*/ 	.word	0x000096e0
        /*07f0*/ 	.word	0x00000000
        /*07f4*/ 	.word	0x00000000
        /*07f8*/ 	.short	0x010a
        /*07fa*/ 	.byte	0xff
	.zero		1


	//   ....[111]....
        /*07fc*/ 	.word	0x00009740
        /*0800*/ 	.word	0x00000000
        /*0804*/ 	.word	0x00000000
        /*0808*/ 	.short	0x010a
        /*080a*/ 	.byte	0xff
	.zero		1


	//   ....[112]....
        /*080c*/ 	.word	0x000097a0
        /*0810*/ 	.word	0x00000000
        /*0814*/ 	.word	0x00000000
        /*0818*/ 	.short	0x010a
        /*081a*/ 	.byte	0xff
	.zero		1


	//   ....[113]....
        /*081c*/ 	.word	0x00009800
        /*0820*/ 	.word	0x00000000
        /*0824*/ 	.word	0x00000000
        /*0828*/ 	.short	0x010a
        /*082a*/ 	.byte	0xff
	.zero		1


	//   ....[114]....
        /*082c*/ 	.word	0x00009860
        /*0830*/ 	.word	0x00000000
        /*0834*/ 	.word	0x00000000
        /*0838*/ 	.short	0x010a
        /*083a*/ 	.byte	0xff
	.zero		1


	//   ....[115]....
        /*083c*/ 	.word	0x000098b0
        /*0840*/ 	.word	0x00000008
        /*0844*/ 	.word	0x00000070
        /*0848*/ 	.short	0x010a
        /*084a*/ 	.byte	0xff
	.zero		1


	//   ....[116]....
        /*084c*/ 	.word	0x00009910
        /*0850*/ 	.word	0x00000000
        /*0854*/ 	.word	0x00000068
        /*0858*/ 	.short	0x010a
        /*085a*/ 	.byte	0xff
	.zero		1


	//   ....[117]....
        /*085c*/ 	.word	0x00009970
        /*0860*/ 	.word	0x00000000
        /*0864*/ 	.word	0x00000040
        /*0868*/ 	.short	0x010a
        /*086a*/ 	.byte	0xff
	.zero		1


	//   ....[118]....
        /*086c*/ 	.word	0x000099d0
        /*0870*/ 	.word	0x00000000
        /*0874*/ 	.word	0x00000048
        /*0878*/ 	.short	0x010a
        /*087a*/ 	.byte	0xff
	.zero		1


	//   ....[119]....
        /*087c*/ 	.word	0x00009a30
        /*0880*/ 	.word	0x00000000
        /*0884*/ 	.word	0x00000050
        /*0888*/ 	.short	0x010a
        /*088a*/ 	.byte	0xff
	.zero		1


	//   ....[120]....
        /*088c*/ 	.word	0x00009a90
        /*0890*/ 	.word	0x00000000
        /*0894*/ 	.word	0x00000058
        /*0898*/ 	.short	0x010a
        /*089a*/ 	.byte	0xff
	.zero		1


	//   ....[121]....
        /*089c*/ 	.word	0x00009af0
        /*08a0*/ 	.word	0x00000000
        /*08a4*/ 	.word	0x00000040
        /*08a8*/ 	.short	0x010a
        /*08aa*/ 	.byte	0xff
	.zero		1


	//   ....[122]....
        /*08ac*/ 	.word	0x00009b50
        /*08b0*/ 	.word	0x00000000
        /*08b4*/ 	.word	0x00000048
        /*08b8*/ 	.short	0x010a
        /*08ba*/ 	.byte	0xff
	.zero		1


	//   ....[123]....
        /*08bc*/ 	.word	0x00009bb0
        /*08c0*/ 	.word	0x00000000
        /*08c4*/ 	.word	0x00000050
        /*08c8*/ 	.short	0x010a
        /*08ca*/ 	.byte	0xff
	.zero		1


	//   ....[124]....
        /*08cc*/ 	.word	0x00009c00
        /*08d0*/ 	.word	0x00000003
        /*08d4*/ 	.word	0x00000070
        /*08d8*/ 	.short	0x010a
        /*08da*/ 	.byte	0xff
	.zero		1


	//   ....[125]....
        /*08dc*/ 	.word	0x00009c60
        /*08e0*/ 	.word	0x00000000
        /*08e4*/ 	.word	0x00000020
        /*08e8*/ 	.short	0x010a
        /*08ea*/ 	.byte	0xff
	.zero		1


	//   ....[126]....
        /*08ec*/ 	.word	0x00009cb0
        /*08f0*/ 	.word	0x0000001a
        /*08f4*/ 	.word	0x00000090
        /*08f8*/ 	.short	0x010a
        /*08fa*/ 	.byte	0xff
	.zero		1


	//   ....[127]....
        /*08fc*/ 	.word	0x00009d00
        /*0900*/ 	.word	0x00000002
        /*0904*/ 	.word	0x00000020
        /*0908*/ 	.short	0x010a
        /*090a*/ 	.byte	0xff
	.zero		1


	//   ....[128]....
        /*090c*/ 	.word	0x00009d50
        /*0910*/ 	.word	0x00000000
        /*0914*/ 	.word	0x00000020
        /*0918*/ 	.short	0x010a
        /*091a*/ 	.byte	0xff
	.zero		1


	//   ....[129]....
        /*091c*/ 	.word	0x00009da0
        /*0920*/ 	.word	0x00000002
        /*0924*/ 	.word	0x00000020
        /*0928*/ 	.short	0x010a
        /*092a*/ 	.byte	0xff
	.zero		1


	//----- nvinfo : EIATTR_NUM_MBARRIERS
	.align		4
.L_47:
        /*092c*/ 	.byte	0x03, 0x38
        /*092e*/ 	.short	0x001e


	//----- nvinfo : EIATTR_EXIT_INSTR_OFFSETS
	.align		4
        /*0930*/ 	.byte	0x04, 0x1c
        /*0932*/ 	.short	(.L_49 - .L_48)


	//   ....[0]....
.L_48:
        /*0934*/ 	.word	0x00002ce0


	//   ....[1]....
        /*0938*/ 	.word	0x000031d0


	//   ....[2]....
        /*093c*/ 	.word	0x00003230


	//   ....[3]....
        /*0940*/ 	.word	0x00004660


	//   ....[4]....
        /*0944*/ 	.word	0x00005890


	//   ....[5]....
        /*0948*/ 	.word	0x000058d0


	//   ....[6]....
        /*094c*/ 	.word	0x000091c0


	//   ....[7]....
        /*0950*/ 	.word	0x00009240


	//   ....[8]....
        /*0954*/ 	.word	0x00009270


	//   ....[9]....
        /*0958*/ 	.word	0x000092e0


	//----- nvinfo : EIATTR_MAX_THREADS
	.align		4
.L_49:
        /*095c*/ 	.byte	0x04, 0x05
        /*095e*/ 	.short	(.L_51 - .L_50)
.L_50:
        /*0960*/ 	.word	0x00000100
        /*0964*/ 	.word	0x00000001
        /*0968*/ 	.word	0x00000001


	//----- nvinfo : EIATTR_CRS_STACK_SIZE
	.align		4
.L_51:
        /*096c*/ 	.byte	0x04, 0x1e
        /*096e*/ 	.short	(.L_53 - .L_52)
.L_52:
        /*0970*/ 	.word	0x00000000


	//----- nvinfo : EIATTR_CBANK_PARAM_SIZE
	.align		4
.L_53:
        /*0974*/ 	.byte	0x03, 0x19
        /*0976*/ 	.short	0x0800


	//----- nvinfo : EIATTR_PARAM_CBANK
	.align		4
        /*0978*/ 	.byte	0x04, 0x0a
        /*097a*/ 	.short	(.L_55 - .L_54)
	.align		4
.L_54:
        /*097c*/ 	.word	index@(.nv.constant0._ZN7cutlass13device_kernelINS_4gemm6kernel13GemmUniversalIN4cute5tupleIJiiiiEEENS1_10collective13CollectiveMmaINS1_35MainloopSm100TmaUmmaWarpSpecializedILi2ELi2ELi4ENS5_IJNS4_1CILi4EEENSA_ILi1EEESC_EEEEENS5_IJNSA_ILi64EEENSA_ILi128EEESG_EEENS_10tfloat32_tENS5_IJlSC_lEEESI_SJ_NS4_8TiledMMAINS4_8MMA_AtomIJNS4_17SM100_MMA_TF32_SSISI_SI_fLi64ELi128ELNS4_4UMMA5MajorE0ELSO_0ELNSN_7ScaleInE0ELSP_0EEEEEENS4_6LayoutINS5_IJSC_SC_SC_EEENS5_IJNSA_ILi0EEESU_SU_EEEEENS5_IJNS4_10UnderscoreESX_SX_EEEEENS4_13SM90_TMA_LOADENS4_14ComposedLayoutINS4_7SwizzleILi3ELi4ELi3EEENS4_18smem_ptr_flag_bitsILi32EEENSS_INS5_IJNSA_ILi8EEENSA_ILi32EEEEEENS5_IJS17_SC_EEEEEEEvNS4_8identityENS4_23SM90_TMA_LOAD_MULTICASTES1B_vS1C_EENS_8epilogue10collective18CollectiveEpilogueINS1F_23Sm100TmaWarpSpecializedILi4ELi2ELi16ELb1ELb0EEEJSH_NS5_IJNSS_ISF_SC_EENSS_IS17_SC_EEEEESI_SJ_SI_SJ_NS1F_6fusion15FusionCallbacksIS1J_NS1N_17LinearCombinationISI_fSI_fLNS_15FloatRoundStyleE2EEESH_S1M_JEEENS4_5SM1004TMEM4LOAD26SM100_TMEM_LOAD_16dp128b8xES10_S1B_NS4_17SM75_U32x4_LDSM_NENS4_14SM90_TMA_STOREES1B_NS4_17SM90_U32x4_STSM_NENS4_39AutoVectorizingCopyWithAssumedAlignmentILi128EEEEEEvvEEEEvNT_6ParamsE)
        /*0980*/ 	.short	0x0380
        /*0982*/ 	.short	0x0800


	//----- nvinfo : EIATTR_SW_WAR
	.align		4
.L_55:
        /*0984*/ 	.byte	0x04, 0x36
        /*0986*/ 	.short	(.L_57 - .L_56)
.L_56:
        /*0988*/ 	.word	0x00000008
.L_57:


//--------------------- .nv.callgraph             --------------------------
	.section	.nv.callgraph,"",@"SHT_CUDA_CALLGRAPH"
	.align	4
	.sectionentsize	8
	.align		4
        /*0000*/ 	.word	0x00000000
	.align		4
        /*0004*/ 	.word	0xffffffff
	.align		4
        /*0008*/ 	.word	index@(_ZN7cutlass13device_kernelINS_4gemm6kernel13GemmUniversalIN4cute5tupleIJiiiiEEENS1_10collective13CollectiveMmaINS1_35MainloopSm100TmaUmmaWarpSpecializedILi2ELi2ELi4ENS5_IJNS4_1CILi4EEENSA_ILi1EEESC_EEEEENS5_IJNSA_ILi64EEENSA_ILi128EEESG_EEENS_10tfloat32_tENS5_IJlSC_lEEESI_SJ_NS4_8TiledMMAINS4_8MMA_AtomIJNS4_17SM100_MMA_TF32_SSISI_SI_fLi64ELi128ELNS4_4UMMA5MajorE0ELSO_0ELNSN_7ScaleInE0ELSP_0EEEEEENS4_6LayoutINS5_IJSC_SC_SC_EEENS5_IJNSA_ILi0EEESU_SU_EEEEENS5_IJNS4_10UnderscoreESX_SX_EEEEENS4_13SM90_TMA_LOADENS4_14ComposedLayoutINS4_7SwizzleILi3ELi4ELi3EEENS4_18smem_ptr_flag_bitsILi32EEENSS_INS5_IJNSA_ILi8EEENSA_ILi32EEEEEENS5_IJS17_SC_EEEEEEEvNS4_8identityENS4_23SM90_TMA_LOAD_MULTICASTES1B_vS1C_EENS_8epilogue10collective18CollectiveEpilogueINS1F_23Sm100TmaWarpSpecializedILi4ELi2ELi16ELb1ELb0EEEJSH_NS5_IJNSS_ISF_SC_EENSS_IS17_SC_EEEEESI_SJ_SI_SJ_NS1F_6fusion15FusionCallbacksIS1J_NS1N_17LinearCombinationISI_fSI_fLNS_15FloatRoundStyleE2EEESH_S1M_JEEENS4_5SM1004TMEM4LOAD26SM100_TMEM_LOAD_16dp128b8xES10_S1B_NS4_17SM75_U32x4_LDSM_NENS4_14SM90_TMA_STOREES1B_NS4_17SM90_U32x4_STSM_NENS4_39AutoVectorizingCopyWithAssumedAlignmentILi128EEEEEEvvEEEEvNT_6ParamsE)
	.align		4
        /*000c*/ 	.word	index@(__assertfail)
	.align		4
        /*0010*/ 	.word	0x00000000
	.align		4
        /*0014*/ 	.word	0xfffffffe
	.align		4
        /*0018*/ 	.word	0x00000000
	.align		4
        /*001c*/ 	.word	0xfffffffd
	.align		4
        /*0020*/ 	.word	0x00000000
	.align		4
        /*0024*/ 	.word	0xfffffffc


//--------------------- .nv.constant4             --------------------------
	.section	.nv.constant4,"a",@progbits
	.align	8
	.align		8
.nv.constant4:
        /*0000*/ 	.dword	__assertfail
	.align		8
        /*0008*/ 	.dword	__unnamed_1
	.align		8
        /*0010*/ 	.dword	__unnamed_2
	.align		8
        /*0018*/ 	.dword	_ZN40_INTERNAL_5e22ae53_4_k_cu_42c7ac79_289744cuda3std3__45__cpo5beginE
	.align		8
        /*0020*/ 	.dword	_ZN40_INTERNAL_5e22ae53_4_k_cu_42c7ac79_289744cuda3std3__45__cpo3endE
	.align		8
        /*0028*/ 	.dword	_ZN40_INTERNAL_5e22ae53_4_k_cu_42c7ac79_289744cuda3std3__45__cpo6cbeginE
	.align		8
        /*0030*/ 	.dword	_ZN40_INTERNAL_5e22ae53_4_k_cu_42c7ac79_289744cuda3std3__45__cpo4cendE
	.align		8
        /*0038*/ 	.dword	_ZN40_INTERNAL_5e22ae53_4_k_cu_42c7ac79_289744cuda3std3__442_GLOBAL__N__5e22ae53_4_k_cu_42c7ac79_289746ignoreE
	.align		8
        /*0040*/ 	.dword	_ZN40_INTERNAL_5e22ae53_4_k_cu_42c7ac79_289744cuda3std3__419piecewise_constructE
	.align		8
        /*0048*/ 	.dword	_ZN40_INTERNAL_5e22ae53_4_k_cu_42c7ac79_289744cuda3std3__48in_placeE
	.align		8
        /*0050*/ 	.dword	_ZN40_INTERNAL_5e22ae53_4_k_cu_42c7ac79_289744cuda3std6ranges3__45__cpo4swapE
	.align		8
        /*0058*/ 	.dword	_ZN40_INTERNAL_5e22ae53_4_k_cu_42c7ac79_289744cuda3std6ranges3__45__cpo9iter_moveE
	.align		8
        /*0060*/ 	.dword	_ZN40_INTERNAL_5e22ae53_4_k_cu_42c7ac79_289744cute7productE
	.align		8
        /*0068*/ 	.dword	_ZN40_INTERNAL_5e22ae53_4_k_cu_42c7ac79_289744cute1_E
	.align		8
        /*0070*/ 	.dword	$str$25
	.align		8
        /*0078*/ 	.dword	$str$26
	.align		8
        /*0080*/ 	.dword	$str$27
	.align		8
        /*0088*/ 	.dword	$str$28


//--------------------- .text._ZN7cutlass13device_kernelINS_4gemm6kernel13GemmUniversalIN4cute5tupleIJiiiiEEENS1_10collective13CollectiveMmaINS1_35MainloopSm100TmaUmmaWarpSpecializedILi2ELi2ELi4ENS5_IJNS4_1CILi4EEENSA_ILi1EEESC_EEEEENS5_IJNSA_ILi64EEENSA_ILi128EEESG_EEENS_10tfloat32_tENS5_IJlSC_lEEESI_SJ_NS4_8TiledMMAINS4_8MMA_AtomIJNS4_17SM100_MMA_TF32_SSISI_SI_fLi64ELi128ELNS4_4UMMA5MajorE0ELSO_0ELNSN_7ScaleInE0ELSP_0EEEEEENS4_6LayoutINS5_IJSC_SC_SC_EEENS5_IJNSA_ILi0EEESU_SU_EEEEENS5_IJNS4_10UnderscoreESX_SX_EEEEENS4_13SM90_TMA_LOADENS4_14ComposedLayoutINS4_7SwizzleILi3ELi4ELi3EEENS4_18smem_ptr_flag_bitsILi32EEENSS_INS5_IJNSA_ILi8EEENSA_ILi32EEEEEENS5_IJS17_SC_EEEEEEEvNS4_8identityENS4_23SM90_TMA_LOAD_MULTICASTES1B_vS1C_EENS_8epilogue10collective18CollectiveEpilogueINS1F_23Sm100TmaWarpSpecializedILi4ELi2ELi16ELb1ELb0EEEJSH_NS5_IJNSS_ISF_SC_EENSS_IS17_SC_EEEEESI_SJ_SI_SJ_NS1F_6fusion15FusionCallbacksIS1J_NS1N_17LinearCombinationISI_fSI_fLNS_15FloatRoundStyleE2EEESH_S1M_JEEENS4_5SM1004TMEM4LOAD26SM100_TMEM_LOAD_16dp128b8xES10_S1B_NS4_17SM75_U32x4_LDSM_NENS4_14SM90_TMA_STOREES1B_NS4_17SM90_U32x4_STSM_NENS4_39AutoVectorizingCopyWithAssumedAlignmentILi128EEEEEEvvEEEEvNT_6ParamsE --------------------------
	.section	.text._ZN7cutlass13device_kernelINS_4gemm6kernel13GemmUniversalIN4cute5tupleIJiiiiEEENS1_10collective13CollectiveMmaINS1_35MainloopSm100TmaUmmaWarpSpecializedILi2ELi2ELi4ENS5_IJNS4_1CILi4EEENSA_ILi1EEESC_EEEEENS5_IJNSA_ILi64EEENSA_ILi128EEESG_EEENS_10tfloat32_tENS5_IJlSC_lEEESI_SJ_NS4_8TiledMMAINS4_8MMA_AtomIJNS4_17SM100_MMA_TF32_SSISI_SI_fLi64ELi128ELNS4_4UMMA5MajorE0ELSO_0ELNSN_7ScaleInE0ELSP_0EEEEEENS4_6LayoutINS5_IJSC_SC_SC_EEENS5_IJNSA_ILi0EEESU_SU_EEEEENS5_IJNS4_10UnderscoreESX_SX_EEEEENS4_13SM90_TMA_LOADENS4_14ComposedLayoutINS4_7SwizzleILi3ELi4ELi3EEENS4_18smem_ptr_flag_bitsILi32EEENSS_INS5_IJNSA_ILi8EEENSA_ILi32EEEEEENS5_IJS17_SC_EEEEEEEvNS4_8identityENS4_23SM90_TMA_LOAD_MULTICASTES1B_vS1C_EENS_8epilogue10collective18CollectiveEpilogueINS1F_23Sm100TmaWarpSpecializedILi4ELi2ELi16ELb1ELb0EEEJSH_NS5_IJNSS_ISF_SC_EENSS_IS17_SC_EEEEESI_SJ_SI_SJ_NS1F_6fusion15FusionCallbacksIS1J_NS1N_17LinearCombinationISI_fSI_fLNS_15FloatRoundStyleE2EEESH_S1M_JEEENS4_5SM1004TMEM4LOAD26SM100_TMEM_LOAD_16dp128b8xES10_S1B_NS4_17SM75_U32x4_LDSM_NENS4_14SM90_TMA_STOREES1B_NS4_17SM90_U32x4_STSM_NENS4_39AutoVectorizingCopyWithAssumedAlignmentILi128EEEEEEvvEEEEvNT_6ParamsE,"ax",@progbits
	.align	128
.text._ZN7cutlass13device_kernelINS_4gemm6kernel13GemmUniversalIN4cute5tupleIJiiiiEEENS1_10collective13CollectiveMmaINS1_35MainloopSm100TmaUmmaWarpSpecializedILi2ELi2ELi4ENS5_IJNS4_1CILi4EEENSA_ILi1EEESC_EEEEENS5_IJNSA_ILi64EEENSA_ILi128EEESG_EEENS_10tfloat32_tENS5_IJlSC_lEEESI_SJ_NS4_8TiledMMAINS4_8MMA_AtomIJNS4_17SM100_MMA_TF32_SSISI_SI_fLi64ELi128ELNS4_4UMMA5MajorE0ELSO_0ELNSN_7ScaleInE0ELSP_0EEEEEENS4_6LayoutINS5_IJSC_SC_SC_EEENS5_IJNSA_ILi0EEESU_SU_EEEEENS5_IJNS4_10UnderscoreESX_SX_EEEEENS4_13SM90_TMA_LOADENS4_14ComposedLayoutINS4_7SwizzleILi3ELi4ELi3EEENS4_18smem_ptr_flag_bitsILi32EEENSS_INS5_IJNSA_ILi8EEENSA_ILi32EEEEEENS5_IJS17_SC_EEEEEEEvNS4_8identityENS4_23SM90_TMA_LOAD_MULTICASTES1B_vS1C_EENS_8epilogue10collective18CollectiveEpilogueINS1F_23Sm100TmaWarpSpecializedILi4ELi2ELi16ELb1ELb0EEEJSH_NS5_IJNSS_ISF_SC_EENSS_IS17_SC_EEEEESI_SJ_SI_SJ_NS1F_6fusion15FusionCallbacksIS1J_NS1N_17LinearCombinationISI_fSI_fLNS_15FloatRoundStyleE2EEESH_S1M_JEEENS4_5SM1004TMEM4LOAD26SM100_TMEM_LOAD_16dp128b8xES10_S1B_NS4_17SM75_U32x4_LDSM_NENS4_14SM90_TMA_STOREES1B_NS4_17SM90_U32x4_STSM_NENS4_39AutoVectorizingCopyWithAssumedAlignmentILi128EEEEEEvvEEEEvNT_6ParamsE:
        .type           _ZN7cutlass13device_kernelINS_4gemm6kernel13GemmUniversalIN4cute5tupleIJiiiiEEENS1_10collective13CollectiveMmaINS1_35MainloopSm100TmaUmmaWarpSpecializedILi2ELi2ELi4ENS5_IJNS4_1CILi4EEENSA_ILi1EEESC_EEEEENS5_IJNSA_ILi64EEENSA_ILi128EEESG_EEENS_10tfloat32_tENS5_IJlSC_lEEESI_SJ_NS4_8TiledMMAINS4_8MMA_AtomIJNS4_17SM100_MMA_TF32_SSISI_SI_fLi64ELi128ELNS4_4UMMA5MajorE0ELSO_0ELNSN_7ScaleInE0ELSP_0EEEEEENS4_6LayoutINS5_IJSC_SC_SC_EEENS5_IJNSA_ILi0EEESU_SU_EEEEENS5_IJNS4_10UnderscoreESX_SX_EEEEENS4_13SM90_TMA_LOADENS4_14ComposedLayoutINS4_7SwizzleILi3ELi4ELi3EEENS4_18smem_ptr_flag_bitsILi32EEENSS_INS5_IJNSA_ILi8EEENSA_ILi32EEEEEENS5_IJS17_SC_EEEEEEEvNS4_8identityENS4_23SM90_TMA_LOAD_MULTICASTES1B_vS1C_EENS_8epilogue10collective18CollectiveEpilogueINS1F_23Sm100TmaWarpSpecializedILi4ELi2ELi16ELb1ELb0EEEJSH_NS5_IJNSS_ISF_SC_EENSS_IS17_SC_EEEEESI_SJ_SI_SJ_NS1F_6fusion15FusionCallbacksIS1J_NS1N_17LinearCombinationISI_fSI_fLNS_15FloatRoundStyleE2EEESH_S1M_JEEENS4_5SM1004TMEM4LOAD26SM100_TMEM_LOAD_16dp128b8xES10_S1B_NS4_17SM75_U32x4_LDSM_NENS4_14SM90_TMA_STOREES1B_NS4_17SM90_U32x4_STSM_NENS4_39AutoVectorizingCopyWithAssumedAlignmentILi128EEEEEEvvEEEEvNT_6ParamsE,@function
        .size           _ZN7cutlass13device_kernelINS_4gemm6kernel13GemmUniversalIN4cute5tupleIJiiiiEEENS1_10collective13CollectiveMmaINS1_35MainloopSm100TmaUmmaWarpSpecializedILi2ELi2ELi4ENS5_IJNS4_1CILi4EEENSA_ILi1EEESC_EEEEENS5_IJNSA_ILi64EEENSA_ILi128EEESG_EEENS_10tfloat32_tENS5_IJlSC_lEEESI_SJ_NS4_8TiledMMAINS4_8MMA_AtomIJNS4_17SM100_MMA_TF32_SSISI_SI_fLi64ELi128ELNS4_4UMMA5MajorE0ELSO_0ELNSN_7ScaleInE0ELSP_0EEEEEENS4_6LayoutINS5_IJSC_SC_SC_EEENS5_IJNSA_ILi0EEESU_SU_EEEEENS5_IJNS4_10UnderscoreESX_SX_EEEEENS4_13SM90_TMA_LOADENS4_14ComposedLayoutINS4_7SwizzleILi3ELi4ELi3EEENS4_18smem_ptr_flag_bitsILi32EEENSS_INS5_IJNSA_ILi8EEENSA_ILi32EEEEEENS5_IJS17_SC_EEEEEEEvNS4_8identityENS4_23SM90_TMA_LOAD_MULTICASTES1B_vS1C_EENS_8epilogue10collective18CollectiveEpilogueINS1F_23Sm100TmaWarpSpecializedILi4ELi2ELi16ELb1ELb0EEEJSH_NS5_IJNSS_ISF_SC_EENSS_IS17_SC_EEEEESI_SJ_SI_SJ_NS1F_6fusion15FusionCallbacksIS1J_NS1N_17LinearCombinationISI_fSI_fLNS_15FloatRoundStyleE2EEESH_S1M_JEEENS4_5SM1004TMEM4LOAD26SM100_TMEM_LOAD_16dp128b8xES10_S1B_NS4_17SM75_U32x4_LDSM_NENS4_14SM90_TMA_STOREES1B_NS4_17SM90_U32x4_STSM_NENS4_39AutoVectorizingCopyWithAssumedAlignmentILi128EEEEEEvvEEEEvNT_6ParamsE,(.L_x_181 - _ZN7cutlass13device_kernelINS_4gemm6kernel13GemmUniversalIN4cute5tupleIJiiiiEEENS1_10collective13CollectiveMmaINS1_35MainloopSm100TmaUmmaWarpSpecializedILi2ELi2ELi4ENS5_IJNS4_1CILi4EEENSA_ILi1EEESC_EEEEENS5_IJNSA_ILi64EEENSA_ILi128EEESG_EEENS_10tfloat32_tENS5_IJlSC_lEEESI_SJ_NS4_8TiledMMAINS4_8MMA_AtomIJNS4_17SM100_MMA_TF32_SSISI_SI_fLi64ELi128ELNS4_4UMMA5MajorE0ELSO_0ELNSN_7ScaleInE0ELSP_0EEEEEENS4_6LayoutINS5_IJSC_SC_SC_EEENS5_IJNSA_ILi0EEESU_SU_EEEEENS5_IJNS4_10UnderscoreESX_SX_EEEEENS4_13SM90_TMA_LOADENS4_14ComposedLayoutINS4_7SwizzleILi3ELi4ELi3EEENS4_18smem_ptr_flag_bitsILi32EEENSS_INS5_IJNSA_ILi8EEENSA_ILi32EEEEEENS5_IJS17_SC_EEEEEEEvNS4_8identityENS4_23SM90_TMA_LOAD_MULTICASTES1B_vS1C_EENS_8epilogue10collective18CollectiveEpilogueINS1F_23Sm100TmaWarpSpecializedILi4ELi2ELi16ELb1ELb0EEEJSH_NS5_IJNSS_ISF_SC_EENSS_IS17_SC_EEEEESI_SJ_SI_SJ_NS1F_6fusion15FusionCallbacksIS1J_NS1N_17LinearCombinationISI_fSI_fLNS_15FloatRoundStyleE2EEESH_S1M_JEEENS4_5SM1004TMEM4LOAD26SM100_TMEM_LOAD_16dp128b8xES10_S1B_NS4_17SM75_U32x4_LDSM_NENS4_14SM90_TMA_STOREES1B_NS4_17SM90_U32x4_STSM_NENS4_39AutoVectorizingCopyWithAssumedAlignmentILi128EEEEEEvvEEEEvNT_6ParamsE)
        .other          _ZN7cutlass13device_kernelINS_4gemm6kernel13GemmUniversalIN4cute5tupleIJiiiiEEENS1_10collective13CollectiveMmaINS1_35MainloopSm100TmaUmmaWarpSpecializedILi2ELi2ELi4ENS5_IJNS4_1CILi4EEENSA_ILi1EEESC_EEEEENS5_IJNSA_ILi64EEENSA_ILi128EEESG_EEENS_10tfloat32_tENS5_IJlSC_lEEESI_SJ_NS4_8TiledMMAINS4_8MMA_AtomIJNS4_17SM100_MMA_TF32_SSISI_SI_fLi64ELi128ELNS4_4UMMA5MajorE0ELSO_0ELNSN_7ScaleInE0ELSP_0EEEEEENS4_6LayoutINS5_IJSC_SC_SC_EEENS5_IJNSA_ILi0EEESU_SU_EEEEENS5_IJNS4_10UnderscoreESX_SX_EEEEENS4_13SM90_TMA_LOADENS4_14ComposedLayoutINS4_7SwizzleILi3ELi4ELi3EEENS4_18smem_ptr_flag_bitsILi32EEENSS_INS5_IJNSA_ILi8EEENSA_ILi32EEEEEENS5_IJS17_SC_EEEEEEEvNS4_8identityENS4_23SM90_TMA_LOAD_MULTICASTES1B_vS1C_EENS_8epilogue10collective18CollectiveEpilogueINS1F_23Sm100TmaWarpSpecializedILi4ELi2ELi16ELb1ELb0EEEJSH_NS5_IJNSS_ISF_SC_EENSS_IS17_SC_EEEEESI_SJ_SI_SJ_NS1F_6fusion15FusionCallbacksIS1J_NS1N_17LinearCombinationISI_fSI_fLNS_15FloatRoundStyleE2EEESH_S1M_JEEENS4_5SM1004TMEM4LOAD26SM100_TMEM_LOAD_16dp128b8xES10_S1B_NS4_17SM75_U32x4_LDSM_NENS4_14SM90_TMA_STOREES1B_NS4_17SM90_U32x4_STSM_NENS4_39AutoVectorizingCopyWithAssumedAlignmentILi128EEEEEEvvEEEEvNT_6ParamsE,@"STO_CUDA_ENTRY STV_DEFAULT"
_ZN7cutlass13device_kernelINS_4gemm6kernel13GemmUniversalIN4cute5tupleIJiiiiEEENS1_10collective13CollectiveMmaINS1_35MainloopSm100TmaUmmaWarpSpecializedILi2ELi2ELi4ENS5_IJNS4_1CILi4EEENSA_ILi1EEESC_EEEEENS5_IJNSA_ILi64EEENSA_ILi128EEESG_EEENS_10tfloat32_tENS5_IJlSC_lEEESI_SJ_NS4_8TiledMMAINS4_8MMA_AtomIJNS4_17SM100_MMA_TF32_SSISI_SI_fLi64ELi128ELNS4_4UMMA5MajorE0ELSO_0ELNSN_7ScaleInE0ELSP_0EEEEEENS4_6LayoutINS5_IJSC_SC_SC_EEENS5_IJNSA_ILi0EEESU_SU_EEEEENS5_IJNS4_10UnderscoreESX_SX_EEEEENS4_13SM90_TMA_LOADENS4_14ComposedLayoutINS4_7SwizzleILi3ELi4ELi3EEENS4_18smem_ptr_flag_bitsILi32EEENSS_INS5_IJNSA_ILi8EEENSA_ILi32EEEEEENS5_IJS17_SC_EEEEEEEvNS4_8identityENS4_23SM90_TMA_LOAD_MULTICASTES1B_vS1C_EENS_8epilogue10collective18CollectiveEpilogueINS1F_23Sm100TmaWarpSpecializedILi4ELi2ELi16ELb1ELb0EEEJSH_NS5_IJNSS_ISF_SC_EENSS_IS17_SC_EEEEESI_SJ_SI_SJ_NS1F_6fusion15FusionCallbacksIS1J_NS1N_17LinearCombinationISI_fSI_fLNS_15FloatRoundStyleE2EEESH_S1M_JEEENS4_5SM1004TMEM4LOAD26SM100_TMEM_LOAD_16dp128b8xES10_S1B_NS4_17SM75_U32x4_LDSM_NENS4_14SM90_TMA_STOREES1B_NS4_17SM90_U32x4_STSM_NENS4_39AutoVectorizingCopyWithAssumedAlignmentILi128EEEEEEvvEEEEvNT_6ParamsE:
[----:B------:R-:W1:Y:S01]  /*0000*/  LDC R1, c[0x0][0x37c] ;  /* 0x0000df00ff017b82 */ /* 0x000e620000000800 */
[----:B------:R-:W2:Y:S01]  /*0010*/  S2R R65, SR_TID.X ;  /* 0x0000000000417919 */ /* 0x000ea20000002100 */
[----:B------:R-:W3:Y:S01]  /*0020*/  LDCU.64 UR8, c[0x0][0x890] ;  /* 0x00011200ff0877ac */ /* 0x000ee20008000a00 */
[----:B------:R-:W-:Y:S02]  /*0030*/  PRMT R53, RZ, 0x7610, R53 ;  /* 0x00007610ff357816 */ /* 0x000fe40000000035 */
[----:B------:R-:W-:Y:S01]  /*0040*/  ELECT P4, URZ, PT ;  /* 0x0000000000ff782f */ /* 0x000fe20003880000 */
[----:B---3--:R-:W-:-:S04]  /*0050*/  UISETP.NE.U32.AND UP0, UPT, UR8, URZ, UPT ;  /* 0x000000ff0800728c */ /* 0x008fc8000bf05070 */
[----:B------:R-:W-:Y:S01]  /*0060*/  UISETP.NE.AND.EX UP0, UPT, UR9, URZ, UPT, UP0 ;  /* 0x000000ff0900728c */ /* 0x000fe2000bf05300 */
[----:B--2---:R-:W-:-:S05]  /*0070*/  SHF.R.U32.HI R54, RZ, 0x5, R65 ;  /* 0x00000005ff367819 */ /* 0x004fca0000011641 */
[----:B------:R-:W2:Y:S02]  /*0080*/  SHFL.IDX PT, R0, R54, RZ, 0x1f ;  /* 0x00001fff36007589 */ /* 0x000ea400000e0000 */
[----:B--2---:R-:W-:Y:S01]  /*0090*/  R2UR UR18, R0 ;  /* 0x00000000001272ca */ /* 0x004fe200000e0000 */
[----:B-1----:R-:W-:-:S14]  /*00a0*/  BRA.U UP0, `(.L_x_0) ;  /* 0x0000000100307547 */ /* 0x002fdc000b800000 */
[----:B------:R-:W1:Y:S02]  /*00b0*/  LDCU.64 UR4, c[0x0][0x888] ;  /* 0x00011100ff0477ac */ /* 0x000e640008000a00 */
[----:B-1----:R-:W-:-:S04]  /*00c0*/  UISETP.NE.U32.AND UP0, UPT, UR4, URZ, UPT ;  /* 0x000000ff0400728c */ /* 0x002fc8000bf05070 */
[----:B------:R-:W-:-:S09]  /*00d0*/  UISETP.NE.AND.EX UP0, UPT, UR5, URZ, UPT, UP0 ;  /* 0x000000ff0500728c */ /* 0x000fd2000bf05300 */
[----:B------:R-:W-:Y:S05]  /*00e0*/  BRA.U !UP0, `(.L_x_1) ;  /* 0x0000000108147547 */ /* 0x000fea000b800000 */
[----:B------:R-:W1:Y:S01]  /*00f0*/  LDC.64 R2, c[0x0][0x888] ;  /* 0x00022200ff027b82 */ /* 0x000e620000000a00 */
[----:B------:R-:W1:Y:S02]  /*0100*/  LDCU.64 UR4, c[0x0][0x358] ;  /* 0x00006b00ff0477ac */ /* 0x000e640008000a00 */
[----:B-1----:R1:W5:Y:S01]  /*0110*/  LDG.E R27, desc[UR4][R2.64] ;  /* 0x00000004021b7981 */ /* 0x002362000c1e1900 */
[----:B------:R-:W-:Y:S01]  /*0120*/  HFMA2 R53, -RZ, RZ, 0, 5.9604644775390625e-08 ;  /* 0x00000001ff357431 */ /* 0x000fe200000001ff */
[----:B------:R-:W-:Y:S05]  /*0130*/  BRA `(.L_x_0) ;  /* 0x00000000000c7947 */ /* 0x000fea0003800000 */
.L_x_1:
[----:B------:R-:W1:Y:S01]  /*0140*/  LDCU UR4, c[0x0][0x880] ;  /* 0x00011000ff0477ac */ /* 0x000e620008000800 */
[----:B------:R-:W-:Y:S01]  /*0150*/  HFMA2 R53, -RZ, RZ, 0, 5.9604644775390625e-08 ;  /* 0x00000001ff357431 */ /* 0x000fe200000001ff */
[----:B-1----:R-:W-:-:S07]  /*0160*/  MOV R27, UR4 ;  /* 0x00000004001b7c02 */ /* 0x002fce0008000f00 */
.L_x_0:
[----:B------:R-:W2:Y:S02]  /*0170*/  LDCU.64 UR4, c[0x0][0x8b0] ;  /* 0x00011600ff0477ac */ /* 0x000ea40008000a00 */
[----:B--2---:R-:W-:-:S04]  /*0180*/  UISETP.NE.U32.AND UP0, UPT, UR4, URZ, UPT ;  /* 0x000000ff0400728c */ /* 0x004fc8000bf05070 */
[----:B------:R-:W-:-:S09]  /*0190*/  UISETP.NE.AND.EX UP0, UPT, UR5, URZ, UPT, UP0 ;  /* 0x000000ff0500728c */ /* 0x000fd2000bf05300 */
[----:B------:R-:W-:Y:S05]  /*01a0*/  BRA.U UP0, `(.L_x_2) ;  /* 0x0000000100287547 */ /* 0x000fea000b800000 */
[----:B------:R-:W2:Y:S02]  /*01b0*/  LDCU.64 UR4, c[0x0][0x8a8] ;  /* 0x00011500ff0477ac */ /* 0x000ea40008000a00 */
[----:B--2---:R-:W-:-:S04]  /*01c0*/  UISETP.NE.U32.AND UP0, UPT, UR4, URZ, UPT ;  /* 0x000000ff0400728c */ /* 0x004fc8000bf05070 */
[----:B------:R-:W-:-:S09]  /*01d0*/  UISETP.NE.AND.EX UP0, UPT, UR5, URZ, UPT, UP0 ;  /* 0x000000ff0500728c */ /* 0x000fd2000bf05300 */
[----:B------:R-:W-:Y:S05]  /*01e0*/  BRA.U !UP0, `(.L_x_3) ;  /* 0x0000000108107547 */ /* 0x000fea000b800000 */
[----:B------:R-:W2:Y:S01]  /*01f0*/  LDC.64 R24, c[0x0][0x8a8] ;  /* 0x00022a00ff187b82 */ /* 0x000ea20000000a00 */
[----:B------:R-:W2:Y:S02]  /*0200*/  LDCU.64 UR4, c[0x0][0x358] ;  /* 0x00006b00ff0477ac */ /* 0x000ea40008000a00 */
[----:B--2---:R2:W5:Y:S01]  /*0210*/  LDG.E R24, desc[UR4][R24.64] ;  /* 0x0000000418187981 */ /* 0x004562000c1e1900 */
[----:B------:R-:W-:Y:S05]  /*0220*/  BRA `(.L_x_2) ;  /* 0x0000000000087947 */ /* 0x000fea0003800000 */
.L_x_3:
[----:B------:R-:W2:Y:S02]  /*0230*/  LDCU UR4, c[0x0][0x8a0] ;  /* 0x00011400ff0477ac */ /* 0x000ea40008000800 */
[----:B--2---:R-:W-:Y:S02]  /*0240*/  MOV R24, UR4 ;  /* 0x0000000400187c02 */ /* 0x004fe40008000f00 */
.L_x_2:
[----:B------:R-:W-:Y:S01]  /*0250*/  IMAD.U32 R0, RZ, RZ, UR18 ;  /* 0x00000012ff007e24 */ /* 0x000fe2000f8e00ff */
[----:B------:R-:W-:Y:S04]  /*0260*/  BSSY.RECONVERGENT B0, `(.L_x_4) ;  /* 0x000000c000007945 */ /* 0x000fe80003800200 */
[C---:B------:R-:W-:Y:S02]  /*0270*/  ISETP.NE.OR P1, PT, R0.reuse, 0x1, !P4 ;  /* 0x000000010000780c */ /* 0x040fe40006725670 */
[----:B------:R-:W-:-:S11]  /*0280*/  ISETP.NE.OR P0, PT, R0, 0x3, !P4 ;  /* 0x000000030000780c */ /* 0x000fd60006705670 */
[----:B------:R-:W-:Y:S05]  /*0290*/  @P1 BRA `(.L_x_5) ;  /* 0x0000000000201947 */ /* 0x000fea0003800000 */
[----:B------:R-:W3:Y:S02]  /*02a0*/  LDCU.64 UR4, c[0x0][0x348] ;  /* 0x00006900ff0477ac */ /* 0x000ee40008000a00 */
[----:B---3--:R-:W-:Y:S02]  /*02b0*/  UIADD3 UR6, UP1, UPT, UR4, 0x80, URZ ;  /* 0x0000008004067890 */ /* 0x008fe4000ff3e0ff */
[----:B------:R-:W-:Y:S02]  /*02c0*/  UIADD3 UR4, UP0, UPT, UR4, 0x180, URZ ;  /* 0x0000018004047890 */ /* 0x000fe4000ff1e0ff */
[----:B------:R-:W-:Y:S02]  /*02d0*/  UIADD3.X UR7, UPT, UPT, URZ, UR5, URZ, UP1, !UPT ;  /* 0x00000005ff077290 */ /* 0x000fe40008ffe4ff */
[----:B------:R-:W-:-:S07]  /*02e0*/  UIADD3.X UR5, UPT, UPT, URZ, UR5, URZ, UP0, !UPT ;  /* 0x00000005ff057290 */ /* 0x000fce00087fe4ff */
[----:B------:R3:W-:Y:S02]  /*02f0*/  UTMACCTL.PF [UR6] ;  /* 0x00000000060079b9 */ /* 0x0007e40008040000 */
[----:B------:R3:W-:Y:S02]  /*0300*/  UTMACCTL.PF [UR4] ;  /* 0x00000000040079b9 */ /* 0x0007e40008040000 */
[----:B---3--:R-:W-:Y:S01]  /*0310*/  NOP ;  /* 0x0000000000007918 */ /* 0x008fe20000000000 */
.L_x_5:
[----:B------:R-:W-:Y:S05]  /*0320*/  BSYNC.RECONVERGENT B0 ;  /* 0x0000000000007941 */ /* 0x000fea0003800200 */
.L_x_4:
[----:B------:R-:W-:Y:S04]  /*0330*/  BSSY.RECONVERGENT B0, `(.L_x_6) ;  /* 0x000000a000007945 */ /* 0x000fe80003800200 */
        /* <DEDUP_REMOVED lines=9> */
.L_x_7:
[----:B------:R-:W-:Y:S05]  /*03d0*/  BSYNC.RECONVERGENT B0 ;  /* 0x0000000000007941 */ /* 0x000fea0003800200 */
.L_x_6:
[----:B------:R-:W3:Y:S01]  /*03e0*/  LDCU.64 UR4, c[0x0][0x888] ;  /* 0x00011100ff0477ac */ /* 0x000ee20008000a00 */
[----:B------:R-:W-:Y:S02]  /*03f0*/  UISETP.EQ.U32.AND UP2, UPT, UR8, URZ, UPT ;  /* 0x000000ff0800728c */ /* 0x000fe4000bf42070 */
[----:B------:R-:W-:Y:S02]  /*0400*/  UPLOP3.LUT UP3, UPT, UPT, UPT, UPT, 0x80, 0x8 ;  /* 0x000000000008789c */ /* 0x000fe40003f6f070 */
[----:B---3--:R-:W-:-:S04]  /*0410*/  UISETP.NE.U32.AND UP0, UPT, UR4, URZ, UPT ;  /* 0x000000ff0400728c */ /* 0x008fc8000bf05070 */
[----:B------:R-:W-:-:S04]  /*0420*/  UISETP.NE.AND.EX UP1, UPT, UR5, URZ, UPT, UP0 ;  /* 0x000000ff0500728c */ /* 0x000fc8000bf25300 */
[----:B------:R-:W-:-:S04]  /*0430*/  UISETP.EQ.OR.EX UP4, UPT, UR9, URZ, !UP1, UP2 ;  /* 0x000000ff0900728c */ /* 0x000fc8000cf82720 */
[----:B------:R-:W-:-:S05]  /*0440*/  UP2UR UR63, UPR, URZ, 0x10 ;  /* 0x00000010ff3f7883 */ /* 0x000fca0008000000 */
[----:B------:R-:W-:Y:S07]  /*0450*/  BRA.U !UP4, `(.L_x_8) ;  /* 0x000000010c207547 */ /* 0x000fee000b800000 */
[----:B------:R-:W-:Y:S01]  /*0460*/  UISETP.NE.U32.AND UP2, UPT, UR8, URZ, UPT ;  /* 0x000000ff0800728c */ /* 0x000fe2000bf45070 */
[----:B-----5:R-:W-:Y:S01]  /*0470*/  FSETP.NEU.AND P0, PT, R27, RZ, PT ;  /* 0x000000ff1b00720b */ /* 0x020fe20003f0d000 */
[----:B------:R-:W-:Y:S02]  /*0480*/  USEL UR4, URZ, 0xffffffff, UP1 ;  /* 0xffffffffff047887 */ /* 0x000fe40008800000 */
[----:B------:R-:W-:-:S10]  /*0490*/  UISETP.NE.AND.EX UP2, UPT, UR9, URZ, UPT, UP2 ;  /* 0x000000ff0900728c */ /* 0x000fd4000bf45320 */
[----:B------:R-:W-:Y:S01]  /*04a0*/  VOTEU.ANY UP0, P0 ;  /* 0x0000000000ff7886 */ /* 0x000fe20000000100 */
[----:B------:R-:W-:-:S04]  /*04b0*/  @!UP2 USEL UR4, URZ, 0xffffffff, UP0 ;  /* 0xffffffffff04a887 */ /* 0x000fc80008000000 */
[----:B------:R-:W-:-:S04]  /*04c0*/  ULOP3.LUT UR4, UR4, 0x1, URZ, 0xc0, !UPT ;  /* 0x0000000104047892 */ /* 0x000fc8000f8ec0ff */
[----:B------:R-:W-:-:S11]  /*04d0*/  UISETP.NE.U32.AND UP3, UPT, UR4, 0x1, UPT ;  /* 0x000000010400788c */ /* 0x000fd6000bf65070 */
.L_x_8:
[----:B-1----:R-:W1:Y:S01]  /*04e0*/  SHFL.IDX PT, R2, R54, RZ, 0x1f ;  /* 0x00001fff36027589 */ /* 0x002e6200000e0000 */
[----:B------:R-:W-:Y:S01]  /*04f0*/  UISETP.NE.AND UP6, UPT, UR18, 0x2, UPT ;  /* 0x000000021200788c */ /* 0x000fe2000bfc5270 */
[----:B-1----:R-:W-:-:S13]  /*0500*/  ISETP.NE.AND P0, PT, R2, RZ, PT ;  /* 0x000000ff0200720c */ /* 0x002fda0003f05270 */
[----:B------:R-:W-:Y:S05]  /*0510*/  @P0 BRA `(.L_x_9) ;  /* 0x0000000000480947 */ /* 0x000fea0003800000 */
[----:B------:R-:W1:Y:S01]  /*0520*/  S2UR UR4, SR_CgaCtaId ;  /* 0x00000000000479c3 */ /* 0x000e620000008800 */
[----:B------:R-:W-:Y:S01]  /*0530*/  UMOV UR5, 0x400 ;  /* 0x0000040000057882 */ /* 0x000fe20000000000 */
[----:B------:R-:W-:Y:S01]  /*0540*/  UMOV UR8, 0x1 ;  /* 0x0000000100087882 */ /* 0x000fe20000000000 */
[----:B------:R-:W-:Y:S01]  /*0550*/  UMOV UR6, 0x4 ;  /* 0x0000000400067882 */ /* 0x000fe20000000000 */
[----:B------:R-:W-:-:S04]  /*0560*/  UIADD3 UR8, UPT, UPT, -UR8, 0x100000, URZ ;  /* 0x0010000008087890 */ /* 0x000fc8000fffe1ff */
[----:B------:R-:W-:Y:S02]  /*0570*/  USHF.L.U32 UR9, UR8, 0xb, URZ ;  /* 0x0000000b08097899 */ /* 0x000fe400080006ff */
[----:B------:R-:W-:Y:S02]  /*0580*/  USHF.L.U32 UR8, UR8, 0x1, URZ ;  /* 0x0000000108087899 */ /* 0x000fe400080006ff */
[----:B------:R-:W-:-:S04]  /*0590*/  UIADD3 UR6, UPT, UPT, -UR6, 0x100000, URZ ;  /* 0x0010000006067890 */ /* 0x000fc8000fffe1ff */
[----:B------:R-:W-:Y:S02]  /*05a0*/  USHF.L.U32 UR7, UR6, 0xb, URZ ;  /* 0x0000000b06077899 */ /* 0x000fe400080006ff */
[----:B------:R-:W-:Y:S01]  /*05b0*/  USHF.L.U32 UR6, UR6, 0x1, URZ ;  /* 0x0000000106067899 */ /* 0x000fe200080006ff */
[----:B------:R-:W-:Y:S01]  /*05c0*/  ELECT P0, URZ, PT ;  /* 0x0000000000ff782f */ /* 0x000fe20003800000 */
[----:B-1----:R-:W-:Y:S01]  /*05d0*/  ULEA UR4, UR4, UR5, 0x18 ;  /* 0x0000000504047291 */ /* 0x002fe2000f8ec0ff */
[----:B------:R-:W1:Y:S11]  /*05e0*/  FENCE.VIEW.ASYNC.S ;  /* 0x00000000000073c6 */ /* 0x000e760000000000 */
[----:B-1----:R1:W3:Y:S01]  /*05f0*/  SYNCS.EXCH.64 URZ, [UR4], UR8 ;  /* 0x0000000804ff75b2 */ /* 0x0022e20008000100 */
[----:B------:R1:W4:Y:S01]  /*0600*/  SYNCS.EXCH.64 URZ, [UR4+0x10], UR6 ;  /* 0x0000100604ff75b2 */ /* 0x0003220008000100 */
[----:B------:R1:W1:Y:S01]  /*0610*/  SYNCS.EXCH.64 URZ, [UR4+0x8], UR8 ;  /* 0x0000080804ff75b2 */ /* 0x0002620008000100 */
[----:B------:R1:W1:Y:S01]  /*0620*/  SYNCS.EXCH.64 URZ, [UR4+0x18], UR6 ;  /* 0x0000180604ff75b2 */ /* 0x0002620008000100 */
[----:B------:R-:W-:Y:S01]  /*0630*/  NOP ;  /* 0x0000000000007918 */ /* 0x000fe20000000000 */
.L_x_9:
[----:B------:R-:W2:Y:S01]  /*0640*/  SHFL.IDX PT, R2, R54, RZ, 0x1f ;  /* 0x00001fff36027589 */ /* 0x000ea200000e0000 */
[----:B------:R-:W-:Y:S01]  /*0650*/  NOP ;  /* 0x0000000000007918 */ /* 0x000fe20000000000 */
[----:B--2---:R-:W-:-:S13]  /*0660*/  ISETP.NE.AND P0, PT, R2, 0x1, PT ;  /* 0x000000010200780c */ /* 0x004fda0003f05270 */
[----:B------:R-:W-:Y:S05]  /*0670*/  @P0 BRA `(.L_x_10) ;  /* 0x0000000000580947 */ /* 0x000fea0003800000 */
[----:B-1----:R-:W1:Y:S01]  /*0680*/  S2UR UR4, SR_CgaCtaId ;  /* 0x00000000000479c3 */ /* 0x002e620000008800 */
        /* <DEDUP_REMOVED lines=12> */
[----:B-1----:R2:W1:Y:S01]  /*0750*/  SYNCS.EXCH.64 URZ, [UR4+0x20], UR8 ;  /* 0x0000200804ff75b2 */ /* 0x0024620008000100 */
[----:B------:R2:W1:Y:S01]  /*0760*/  SYNCS.EXCH.64 URZ, [UR4+0x40], UR6 ;  /* 0x0000400604ff75b2 */ /* 0x0004620008000100 */
[----:B------:R2:W1:Y:S01]  /*0770*/  SYNCS.EXCH.64 URZ, [UR4+0x28], UR8 ;  /* 0x0000280804ff75b2 */ /* 0x0004620008000100 */
[----:B------:R2:W1:Y:S01]  /*0780*/  SYNCS.EXCH.64 URZ, [UR4+0x48], UR6 ;  /* 0x0000480604ff75b2 */ /* 0x0004620008000100 */
[----:B------:R2:W1:Y:S01]  /*0790*/  SYNCS.EXCH.64 URZ, [UR4+0x30], UR8 ;  /* 0x0000300804ff75b2 */ /* 0x0004620008000100 */
[----:B------:R2:W1:Y:S01]  /*07a0*/  SYNCS.EXCH.64 URZ, [UR4+0x50], UR6 ;  /* 0x0000500604ff75b2 */ /* 0x0004620008000100 */
[----:B------:R2:W1:Y:S01]  /*07b0*/  SYNCS.EXCH.64 URZ, [UR4+0x38], UR8 ;  /* 0x0000380804ff75b2 */ /* 0x0004620008000100 */
[----:B------:R2:W1:Y:S02]  /*07c0*/  SYNCS.EXCH.64 URZ, [UR4+0x58], UR6 ;  /* 0x0000580604ff75b2 */ /* 0x0004640008000100 */
[----:B--2---:R-:W-:Y:S01]  /*07d0*/  NOP ;  /* 0x0000000000007918 */ /* 0x004fe20000000000 */
.L_x_10:
[----:B------:R-:W2:Y:S01]  /*07e0*/  SHFL.IDX PT, R2, R54, RZ, 0x1f ;  /* 0x00001fff36027589 */ /* 0x000ea200000e0000 */
[----:B------:R-:W-:Y:S01]  /*07f0*/  NOP ;  /* 0x0000000000007918 */ /* 0x000fe20000000000 */
[----:B--2---:R-:W-:-:S13]  /*0800*/  ISETP.NE.AND P0, PT, R2, 0x3, PT ;  /* 0x000000030200780c */ /* 0x004fda0003f05270 */
[----:B------:R-:W-:Y:S05]  /*0810*/  @P0 BRA `(.L_x_11) ;  /* 0x0000000000300947 */ /* 0x000fea0003800000 */
[----:B-1----:R-:W1:Y:S01]  /*0820*/  S2UR UR4, SR_CgaCtaId ;  /* 0x00000000000479c3 */ /* 0x002e620000008800 */
[----:B------:R-:W-:Y:S01]  /*0830*/  UMOV UR6, 0x400 ;  /* 0x0000040000067882 */ /* 0x000fe20000000000 */
[----:B------:R-:W-:Y:S01]  /*0840*/  UMOV UR5, 0x20 ;  /* 0x0000002000057882 */ /* 0x000fe20000000000 */
[----:B------:R-:W-:Y:S01]  /*0850*/  ELECT P0, URZ, PT ;  /* 0x0000000000ff782f */ /* 0x000fe20003800000 */
[----:B-1----:R-:W-:Y:S02]  /*0860*/  ULEA UR6, UR4, UR6, 0x18 ;  /* 0x0000000604067291 */ /* 0x002fe4000f8ec0ff */
[----:B------:R-:W-:-:S04]  /*0870*/  UIADD3 UR4, UPT, UPT, -UR5, 0x100000, URZ ;  /* 0x0010000005047890 */ /* 0x000fc8000fffe1ff */
[----:B------:R-:W-:Y:S02]  /*0880*/  USHF.L.U32 UR5, UR4, 0xb, URZ ;  /* 0x0000000b04057899 */ /* 0x000fe400080006ff */
[----:B------:R-:W-:Y:S01]  /*0890*/  USHF.L.U32 UR4, UR4, 0x1, URZ ;  /* 0x0000000104047899 */ /* 0x000fe200080006ff */
[----:B------:R-:W1:Y:S11]  /*08a0*/  FENCE.VIEW.ASYNC.S ;  /* 0x00000000000073c6 */ /* 0x000e760000000000 */
[----:B-1----:R2:W1:Y:S01]  /*08b0*/  SYNCS.EXCH.64 URZ, [UR6+0x60], UR4 ;  /* 0x0000600406ff75b2 */ /* 0x0024620008000100 */
[----:B------:R2:W1:Y:S02]  /*08c0*/  SYNCS.EXCH.64 URZ, [UR6+0x68], UR4 ;  /* 0x0000680406ff75b2 */ /* 0x0004640008000100 */
[----:B--2---:R-:W-:Y:S01]  /*08d0*/  NOP ;  /* 0x0000000000007918 */ /* 0x004fe20000000000 */
.L_x_11:
[----:B------:R-:W2:Y:S01]  /*08e0*/  SHFL.IDX PT, R2, R54, RZ, 0x1f ;  /* 0x00001fff36027589 */ /* 0x000ea200000e0000 */
[----:B------:R-:W-:Y:S01]  /*08f0*/  NOP ;  /* 0x0000000000007918 */ /* 0x000fe20000000000 */
[----:B--2---:R-:W-:-:S13]  /*0900*/  ISETP.NE.AND P0, PT, R2, 0x4, PT ;  /* 0x000000040200780c */ /* 0x004fda0003f05270 */
[----:B------:R-:W-:Y:S05]  /*0910*/  @P0 BRA `(.L_x_12) ;  /* 0x00000000004c0947 */ /* 0x000fea0003800000 */
[----:B-1----:R-:W1:Y:S01]  /*0920*/  S2UR UR6, SR_CgaCtaId ;  /* 0x00000000000679c3 */ /* 0x002e620000008800 */
[----:B------:R-:W-:Y:S01]  /*0930*/  UMOV UR4, 0x3a0 ;  /* 0x000003a000047882 */ /* 0x000fe20000000000 */
[----:B------:R-:W-:Y:S01]  /*0940*/  UMOV UR5, 0x400 ;  /* 0x0000040000057882 */ /* 0x000fe20000000000 */
[----:B------:R-:W-:Y:S01]  /*0950*/  USEL UR4, UR4, 0x320, UP3 ;  /* 0x0000032004047887 */ /* 0x000fe20009800000 */
[----:B------:R-:W-:Y:S01]  /*0960*/  UMOV UR8, 0x1 ;  /* 0x0000000100087882 */ /* 0x000fe20000000000 */
[----:B------:R-:W-:Y:S01]  /*0970*/  ELECT P0, URZ, PT ;  /* 0x0000000000ff782f */ /* 0x000fe20003800000 */
[----:B------:R-:W-:-:S04]  /*0980*/  UIADD3 UR8, UPT, UPT, -UR8, 0x100000, URZ ;  /* 0x0010000008087890 */ /* 0x000fc8000fffe1ff */
[----:B------:R-:W-:Y:S02]  /*0990*/  USHF.L.U32 UR9, UR8, 0xb, URZ ;  /* 0x0000000b08097899 */ /* 0x000fe400080006ff */
[----:B------:R-:W-:Y:S02]  /*09a0*/  USHF.L.U32 UR8, UR8, 0x1, URZ ;  /* 0x0000000108087899 */ /* 0x000fe400080006ff */
[----:B-1----:R-:W-:Y:S02]  /*09b0*/  ULEA UR6, UR6, UR5, 0x18 ;  /* 0x0000000506067291 */ /* 0x002fe4000f8ec0ff */
[----:B------:R-:W-:-:S04]  /*09c0*/  UIADD3 UR4, UPT, UPT, -UR4, 0x100000, URZ ;  /* 0x0010000004047890 */ /* 0x000fc8000fffe1ff */
[----:B------:R-:W-:Y:S02]  /*09d0*/  USHF.L.U32 UR5, UR4, 0xb, URZ ;  /* 0x0000000b04057899 */ /* 0x000fe400080006ff */
[----:B------:R-:W-:Y:S01]  /*09e0*/  USHF.L.U32 UR4, UR4, 0x1, URZ ;  /* 0x0000000104047899 */ /* 0x000fe200080006ff */
[----:B------:R-:W1:Y:S03]  /*09f0*/  FENCE.VIEW.ASYNC.S ;  /* 0x00000000000073c6 */ /* 0x000e660000000000 */
[----:B-1----:R2:W1:Y:S08]  /*0a00*/  SYNCS.EXCH.64 URZ, [UR6+0x70], UR8 ;  /* 0x0000700806ff75b2 */ /* 0x0024700008000100 */
[----:B------:R2:W1:Y:S01]  /*0a10*/  SYNCS.EXCH.64 URZ, [UR6+0x80], UR4 ;  /* 0x0000800406ff75b2 */ /* 0x0004620008000100 */
[----:B------:R2:W1:Y:S01]  /*0a20*/  SYNCS.EXCH.64 URZ, [UR6+0x78], UR8 ;  /* 0x0000780806ff75b2 */ /* 0x0004620008000100 */
[----:B------:R2:W1:Y:S02]  /*0a30*/  SYNCS.EXCH.64 URZ, [UR6+0x88], UR4 ;  /* 0x0000880406ff75b2 */ /* 0x0004640008000100 */
[----:B--2---:R-:W-:Y:S01]  /*0a40*/  NOP ;  /* 0x0000000000007918 */ /* 0x004fe20000000000 */
.L_x_12:
        /* <DEDUP_REMOVED lines=26> */
.L_x_13:
[----:B------:R-:W2:Y:S01]  /*0bf0*/  SHFL.IDX PT, R2, R54, RZ, 0x1f ;  /* 0x00001fff36027589 */ /* 0x000ea200000e0000 */
[----:B------:R-:W1:Y:S01]  /*0c00*/  S2UR UR55, SR_CgaCtaId ;  /* 0x00000000003779c3 */ /* 0x000e620000008800 */
[----:B------:R-:W-:Y:S01]  /*0c10*/  NOP ;  /* 0x0000000000007918 */ /* 0x000fe20000000000 */
[----:B--2---:R-:W-:-:S13]  /*0c20*/  ISETP.NE.AND P0, PT, R2, 0x3, PT ;  /* 0x000000030200780c */ /* 0x004fda0003f05270 */
[----:B-1----:R-:W-:Y:S05]  /*0c30*/  @P0 BRA `(.L_x_14) ;  /* 0x0000000000340947 */ /* 0x002fea0003800000 */
[----:B------:R-:W-:Y:S01]  /*0c40*/  UMOV UR4, 0x400 ;  /* 0x0000040000047882 */ /* 0x000fe20000000000 */
[----:B------:R-:W-:Y:S01]  /*0c50*/  UMOV UR6, 0x20 ;  /* 0x0000002000067882 */ /* 0x000fe20000000000 */
[----:B------:R-:W-:Y:S02]  /*0c60*/  ULEA UR4, UR55, UR4, 0x18 ;  /* 0x0000000437047291 */ /* 0x000fe4000f8ec0ff */
[----:B------:R-:W-:-:S04]  /*0c70*/  UIADD3 UR6, UPT, UPT, -UR6, 0x100000, URZ ;  /* 0x0010000006067890 */ /* 0x000fc8000fffe1ff */
[----:B------:R-:W-:Y:S02]  /*0c80*/  USHF.L.U32 UR7, UR6, 0xb, URZ ;  /* 0x0000000b06077899 */ /* 0x000fe400080006ff */
[----:B------:R-:W-:Y:S01]  /*0c90*/  USHF.L.U32 UR6, UR6, 0x1, URZ ;  /* 0x0000000106067899 */ /* 0x000fe200080006ff */
[----:B------:R-:W-:Y:S01]  /*0ca0*/  ELECT P0, URZ, PT ;  /* 0x0000000000ff782f */ /* 0x000fe20003800000 */
[----:B------:R-:W1:Y:S10]  /*0cb0*/  FENCE.VIEW.ASYNC.S ;  /* 0x00000000000073c6 */ /* 0x000e740000000000 */
[----:B-1----:R1:W2:Y:S01]  /*0cc0*/  SYNCS.EXCH.64 URZ, [UR4+0xd0], UR6 ;  /* 0x0000d00604ff75b2 */ /* 0x0022a20008000100 */
[----:B------:R1:W1:Y:S01]  /*0cd0*/  SYNCS.EXCH.64 URZ, [UR4+0xe0], UR6 ;  /* 0x0000e00604ff75b2 */ /* 0x0002620008000100 */
[----:B------:R1:W1:Y:S01]  /*0ce0*/  SYNCS.EXCH.64 URZ, [UR4+0xd8], UR6 ;  /* 0x0000d80604ff75b2 */ /* 0x0002620008000100 */
[----:B------:R1:W1:Y:S01]  /*0cf0*/  SYNCS.EXCH.64 URZ, [UR4+0xe8], UR6 ;  /* 0x0000e80604ff75b2 */ /* 0x0002620008000100 */
[----:B------:R-:W-:Y:S01]  /*0d00*/  NOP ;  /* 0x0000000000007918 */ /* 0x000fe20000000000 */
.L_x_14:
[----:B-1----:R-:W1:Y:S01]  /*0d10*/  LDCU UR4, c[0x0][0x36c] ;  /* 0x00006d80ff0477ac */ /* 0x002e620008000800 */
[----:B------:R-:W-:Y:S01]  /*0d20*/  ISETP.NE.OR P4, PT, R0, 0x2, !P4 ;  /* 0x000000020000780c */ /* 0x000fe20006785670 */
[----:B------:R-:W-:Y:S01]  /*0d30*/  NOP ;  /* 0x0000000000007918 */ /* 0x000fe20000000000 */
[----:B------:R-:W-:Y:S01]  /*0d40*/  LOP3.LUT R0, R65, 0x1f, RZ, 0xc0, !PT ;  /* 0x0000001f41007812 */ /* 0x000fe200078ec0ff */
[----:B------:R-:W-:Y:S02]  /*0d50*/  UISETP.NE.AND UP4, UPT, UR18, URZ, UPT ;  /* 0x000000ff1200728c */ /* 0x000fe4000bf85270 */
[----:B-1----:R-:W-:-:S09]  /*0d60*/  UISETP.EQ.U32.AND UP5, UPT, UR4, 0x1, UPT ;  /* 0x000000010400788c */ /* 0x002fd2000bfa2070 */
[----:B------:R-:W-:Y:S05]  /*0d70*/  BRA.U !UP5, `(.L_x_15) ;  /* 0x000000010d087547 */ /* 0x000fea000b800000 */
[----:B--234-:R-:W-:Y:S01]  /*0d80*/  UCGABAR_ARV ;  /* 0x00000000000079c7 */ /* 0x01cfe20008000000 */
[----:B------:R-:W-:Y:S05]  /*0d90*/  BRA `(.L_x_16) ;  /* 0x0000000000047947 */ /* 0x000fea0003800000 */
.L_x_15:
[----:B--234-:R-:W-:Y:S01]  /*0da0*/  NOP ;  /* 0x0000000000007918 */ /* 0x01cfe20000000000 */
.L_x_16:
[----:B------:R-:W1:Y:S01]  /*0db0*/  S2UR UR24, SR_CTAID.X ;  /* 0x00000000001879c3 */ /* 0x000e620000002500 */
[----:B------:R-:W-:-:S05]  /*0dc0*/  CS2R.32 R56, SR_CgaSize ;  /* 0x0000000000387805 */ /* 0x000fca0000008a00 */
[----:B------:R-:W-:-:S05]  /*0dd0*/  IMAD R56, R56, -0xa0, RZ ;  /* 0xffffff6038387824 */ /* 0x000fca00078e02ff */
[----:B------:R-:W-:-:S14]  /*0de0*/  R2UR UR5, R56 ;  /* 0x00000000380572ca */ /* 0x000fdc00000e0000 */
[----:B------:R-:W2:Y:S01]  /*0df0*/  LDCU UR5, c[0x0][UR5+0x2b0] ;  /* 0x00005600050577ac */ /* 0x000ea20008000800 */
[----:B------:R-:W-:-:S05]  /*0e00*/  CS2R.32 R56, SR_CgaSize ;  /* 0x0000000000387805 */ /* 0x000fca0000008a00 */
[----:B------:R-:W-:-:S05]  /*0e10*/  IMAD R56, R56, -0xa0, RZ ;  /* 0xffffff6038387824 */ /* 0x000fca00078e02ff */
[----:B------:R-:W-:-:S14]  /*0e20*/  R2UR UR4, R56 ;  /* 0x00000000380472ca */ /* 0x000fdc00000e0000 */
[----:B------:R-:W3:Y:S01]  /*0e30*/  LDCU UR4, c[0x0][UR4+0x2b4] ;  /* 0x00005680040477ac */ /* 0x000ee20008000800 */
[----:B------:R-:W4:Y:S01]  /*0e40*/  S2UR UR28, SR_CTAID.Y ;  /* 0x00000000001c79c3 */ /* 0x000f220000002600 */
[----:B------:R-:W-:-:S05]  /*0e50*/  CS2R.32 R56, SR_CgaSize ;  /* 0x0000000000387805 */ /* 0x000fca0000008a00 */
[----:B------:R-:W-:-:S05]  /*0e60*/  IMAD R56, R56, -0xa0, RZ ;  /* 0xffffff6038387824 */ /* 0x000fca00078e02ff */
[----:B------:R-:W-:-:S14]  /*0e70*/  R2UR UR6, R56 ;  /* 0x00000000380672ca */ /* 0x000fdc00000e0000 */
[----:B------:R-:W3:Y:S01]  /*0e80*/  LDCU UR6, c[0x0][UR6+0x2a0] ;  /* 0x00005400060677ac */ /* 0x000ee20008000800 */
[----:B------:R-:W-:-:S05]  /*0e90*/  CS2R.32 R56, SR_CgaSize ;  /* 0x0000000000387805 */ /* 0x000fca0000008a00 */
[----:B------:R-:W-:-:S05]  /*0ea0*/  IMAD R56, R56, -0xa0, RZ ;  /* 0xffffff6038387824 */ /* 0x000fca00078e02ff */
[----:B------:R-:W-:-:S14]  /*0eb0*/  R2UR UR7, R56 ;  /* 0x00000000380772ca */ /* 0x000fdc00000e0000 */
[----:B------:R-:W3:Y:S01]  /*0ec0*/  LDCU UR7, c[0x0][UR7+0x2a4] ;  /* 0x00005480070777ac */ /* 0x000ee20008000800 */
[----:B------:R-:W-:Y:S01]  /*0ed0*/  USHF.L.U32 UR29, UR55, 0xa, URZ ;  /* 0x0000000a371d7899 */ /* 0x000fe200080006ff */
[----:B------:R-:W3:Y:S01]  /*0ee0*/  LDCU UR19, c[0x0][0xb24] ;  /* 0x00016480ff1377ac */ /* 0x000ee20008000800 */
[----:B------:R-:W3:Y:S01]  /*0ef0*/  LDCU UR39, c[0x0][0xb24] ;  /* 0x00016480ff2777ac */ /* 0x000ee20008000800 */
[----:B-1----:R-:W-:Y:S01]  /*0f00*/  I2FP.F32.U32 R3, UR24 ;  /* 0x0000001800037c45 */ /* 0x002fe20008201000 */
[----:B------:R-:W1:Y:S04]  /*0f10*/  LDCU UR22, c[0x0][0xb30] ;  /* 0x00016600ff1677ac */ /* 0x000e680008000800 */
[----:B--2---:R-:W-:Y:S01]  /*0f20*/  FMUL R3, R3, UR5 ;  /* 0x0000000503037c20 */ /* 0x004fe20008400000 */
[----:B------:R-:W-:Y:S01]  /*0f30*/  ULOP3.LUT UR29, UR29, 0xc00, URZ, 0xc0, !UPT ;  /* 0x00000c001d1d7892 */ /* 0x000fe2000f8ec0ff */
[----:B----4-:R-:W-:-:S04]  /*0f40*/  I2FP.F32.U32 R2, UR28 ;  /* 0x0000001c00027c45 */ /* 0x010fc80008201000 */
[----:B------:R-:W2:Y:S01]  /*0f50*/  F2I.U32.TRUNC.NTZ R3, R3 ;  /* 0x0000000300037305 */ /* 0x000ea2000020f000 */
[----:B---3--:R-:W-:-:S07]  /*0f60*/  FMUL R2, R2, UR4 ;  /* 0x0000000402027c20 */ /* 0x008fce0008400000 */
[----:B------:R-:W3:Y:S01]  /*0f70*/  F2I.U32.TRUNC.NTZ R2, R2 ;  /* 0x0000000200027305 */ /* 0x000ee2000020f000 */
[----:B--2---:R-:W-:Y:S02]  /*0f80*/  R2UR UR5, R3 ;  /* 0x00000000030572ca */ /* 0x004fe400000e0000 */
[----:B---3--:R-:W-:Y:S02]  /*0f90*/  R2UR UR4, R2 ;  /* 0x00000000020472ca */ /* 0x008fe400000e0000 */
[----:B------:R-:W-:-:S09]  /*0fa0*/  PRMT R2, RZ, 0x7610, R2 ;  /* 0x00007610ff027816 */ /* 0x000fd20000000002 */
[----:B------:R-:W-:-:S04]  /*0fb0*/  UIADD3 UR5, UPT, UPT, -UR5, URZ, URZ ;  /* 0x000000ff05057290 */ /* 0x000fc8000fffe1ff */
[----:B------:R-:W-:Y:S02]  /*0fc0*/  UIMAD UR5, UR6, UR5, UR24 ;  /* 0x00000005060572a4 */ /* 0x000fe4000f8e0218 */
[----:B------:R-:W-:-:S04]  /*0fd0*/  UIADD3 UR4, UPT, UPT, -UR4, URZ, URZ ;  /* 0x000000ff04047290 */ /* 0x000fc8000fffe1ff */
[----:B------:R-:W-:Y:S01]  /*0fe0*/  IMAD.U32 R56, RZ, RZ, UR5 ;  /* 0x00000005ff387e24 */ /* 0x000fe2000f8e00ff */
[----:B------:R-:W-:-:S06]  /*0ff0*/  UIMAD UR4, UR7, UR4, UR28 ;  /* 0x00000004070472a4 */ /* 0x000fcc000f8e021c */
[----:B------:R-:W-:Y:S01]  /*1000*/  IMAD.U32 R55, RZ, RZ, UR4 ;  /* 0x00000004ff377e24 */ /* 0x000fe2000f8e00ff */
[----:B-1----:R-:W-:Y:S06]  /*1010*/  BRA.U UP4, `(.L_x_17) ;  /* 0x0000000104487547 */ /* 0x002fec000b800000 */
[----:B------:R-:W-:Y:S02]  /*1020*/  R2UR UR4, R55 ;  /* 0x00000000370472ca */ /* 0x000fe400000e0000 */
[----:B------:R-:W-:-:S11]  /*1030*/  R2UR UR8, R56 ;  /* 0x00000000380872ca */ /* 0x000fd600000e0000 */
[----:B------:R-:W-:Y:S02]  /*1040*/  UISETP.NE.AND UP0, UPT, UR4, URZ, UPT ;  /* 0x000000ff0400728c */ /* 0x000fe4000bf05270 */
[----:B------:R-:W-:Y:S02]  /*1050*/  UISETP.NE.AND UP2, UPT, UR8, 0x1, UPT ;  /* 0x000000010800788c */ /* 0x000fe4000bf45270 */
[----:B------:R-:W-:-:S04]  /*1060*/  UISETP.EQ.OR UP0, UPT, UR8, URZ, !UP0 ;  /* 0x000000ff0800728c */ /* 0x000fc8000c702670 */
[----:B------:R-:W-:Y:S02]  /*1070*/  USEL UR7, URZ, 0x1, !UP0 ;  /* 0x00000001ff077887 */ /* 0x000fe4000c000000 */
[----:B------:R-:W-:-:S04]  /*1080*/  UISETP.NE.AND UP0, UPT, UR4, URZ, UPT ;  /* 0x000000ff0400728c */ /* 0x000fc8000bf05270 */
[----:B------:R-:W-:-:S04]  /*1090*/  USEL UR4, URZ, 0x2, UP0 ;  /* 0x00000002ff047887 */ /* 0x000fc80008000000 */
[----:B------:R-:W-:Y:S02]  /*10a0*/  USEL UR6, UR4, 0x2, UP2 ;  /* 0x0000000204067887 */ /* 0x000fe40009000000 */
[----:B------:R-:W-:Y:S02]  /*10b0*/  USEL UR4, URZ, 0x4, UP0 ;  /* 0x00000004ff047887 */ /* 0x000fe40008000000 */
[----:B------:R-:W-:-:S04]  /*10c0*/  UISETP.NE.AND UP2, UPT, UR8, 0x2, UPT ;  /* 0x000000020800788c */ /* 0x000fc8000bf45270 */
[----:B------:R-:W-:Y:S02]  /*10d0*/  USEL UR5, UR4, 0x4, UP2 ;  /* 0x0000000404057887 */ /* 0x000fe40009000000 */
[----:B------:R-:W-:Y:S02]  /*10e0*/  USEL UR4, URZ, 0x8, UP0 ;  /* 0x00000008ff047887 */ /* 0x000fe40008000000 */
[----:B------:R-:W-:Y:S02]  /*10f0*/  UISETP.NE.AND UP0, UPT, UR8, 0x3, UPT ;  /* 0x000000030800788c */ /* 0x000fe4000bf05270 */
[----:B------:R-:W-:Y:S02]  /*1100*/  UIADD3 UR5, UPT, UPT, UR5, UR6, UR7 ;  /* 0x0000000605057290 */ /* 0x000fe4000fffe007 */
[----:B------:R-:W-:-:S04]  /*1110*/  USEL UR4, UR4, 0x8, UP0 ;  /* 0x0000000804047887 */ /* 0x000fc80008000000 */
[----:B------:R-:W-:-:S06]  /*1120*/  UIADD3 UR4, UPT, UPT, UR5, UR4, URZ ;  /* 0x0000000405047290 */ /* 0x000fcc000fffe0ff */
[----:B------:R-:W-:-:S07]  /*1130*/  IMAD.U32 R2, RZ, RZ, UR4 ;  /* 0x00000004ff027e24 */ /* 0x000fce000f8e00ff */
.L_x_17:
[----:B------:R-:W1:Y:S01]  /*1140*/  S2UR UR60, SR_CTAID.Z ;  /* 0x00000000003c79c3 */ /* 0x000e620000002700 */
[----:B------:R-:W-:-:S09]  /*1150*/  UISETP.GE.AND UP0, UPT, UR19, 0x1, UPT ;  /* 0x000000011300788c */ /* 0x000fd2000bf06270 */
[----:B------:R-:W-:Y:S05]  /*1160*/  BRA.U !UP0, `(.L_x_18) ;  /* 0x0000000108d07547 */ /* 0x000fea000b800000 */
[----:B------:R-:W2:Y:S01]  /*1170*/  LDCU UR20, c[0x0][0xb0c] ;  /* 0x00016180ff1477ac */ /* 0x000ea20008000800 */
[----:B------:R-:W3:Y:S01]  /*1180*/  LDCU.128 UR12, c[0x0][0xb10] ;  /* 0x00016200ff0c77ac */ /* 0x000ee20008000c00 */
[----:B------:R-:W4:Y:S01]  /*1190*/  LDCU UR6, c[0x0][0x370] ;  /* 0x00006e00ff0677ac */ /* 0x000f220008000800 */
[----:B------:R-:W1:Y:S01]  /*11a0*/  LDCU UR7, c[0x0][0x374] ;  /* 0x00006e80ff0777ac */ /* 0x000e620008000800 */
[----:B------:R-:W1:Y:S01]  /*11b0*/  LDCU UR21, c[0x0][0xb20] ;  /* 0x00016400ff1577ac */ /* 0x000e620008000800 */
[----:B--2---:R-:W-:Y:S02]  /*11c0*/  UISETP.NE.AND UP0, UPT, UR20, 0x1, UPT ;  /* 0x000000011400788c */ /* 0x004fe4000bf05270 */
[----:B---3--:R-:W-:Y:S01]  /*11d0*/  UIMAD.WIDE.U32 UR4, UR24, UR12, URZ ;  /* 0x0000000c180472a5 */ /* 0x008fe2000f8e00ff */
[----:B------:R-:W2:Y:S01]  /*11e0*/  LDCU.64 UR8, c[0x0][0xb28] ;  /* 0x00016500ff0877ac */ /* 0x000ea20008000a00 */
[----:B----4-:R-:W-:Y:S02]  /*11f0*/  UIMAD.WIDE.U32 UR10, UR6, UR12, URZ ;  /* 0x0000000c060a72a5 */ /* 0x010fe4000f8e00ff */
[----:B------:R-:W-:-:S02]  /*1200*/  USHF.R.U32.HI UR5, URZ, UR13, UR5 ;  /* 0x0000000dff057299 */ /* 0x000fc40008011605 */
[----:B------:R-:W-:Y:S02]  /*1210*/  UISETP.NE.AND UP2, UPT, UR19, 0x1, UPT ;  /* 0x000000011300788c */ /* 0x000fe4000bf45270 */
[----:B------:R-:W-:Y:S01]  /*1220*/  USEL UR5, UR24, UR5, !UP0 ;  /* 0x0000000518057287 */ /* 0x000fe2000c000000 */
[----:B------:R-:W-:Y:S01]  /*1230*/  UMOV UR10, UR11 ;  /* 0x0000000b000a7c82 */ /* 0x000fe20008000000 */
[----:B------:R-:W-:Y:S02]  /*1240*/  UIMAD.WIDE.U32 UR16, UR28, UR15, URZ ;  /* 0x0000000f1c1072a5 */ /* 0x000fe4000f8e00ff */
[----:B------:R-:W-:Y:S02]  /*1250*/  @UP0 USHF.R.U32.HI UR6, URZ, UR13, UR10 ;  /* 0x0000000dff060299 */ /* 0x000fe4000801160a */
[----:B------:R-:W-:Y:S02]  /*1260*/  UISETP.NE.AND UP0, UPT, UR14, 0x1, UPT ;  /* 0x000000010e00788c */ /* 0x000fe4000bf05270 */
[----:B-1----:R-:W-:-:S02]  /*1270*/  UIMAD.WIDE.U32 UR10, UR7, UR15, URZ ;  /* 0x0000000f070a72a5 */ /* 0x002fc4000f8e00ff */
[----:B--2---:R-:W-:Y:S01]  /*1280*/  UIMAD.WIDE.U32 UR12, UR6, UR8, URZ ;  /* 0x00000008060c72a5 */ /* 0x004fe2000f8e00ff */
[----:B------:R-:W-:Y:S02]  /*1290*/  UMOV UR4, UR17 ;  /* 0x0000001100047c82 */ /* 0x000fe40008000000 */
[----:B------:R-:W-:Y:S02]  /*12a0*/  USHF.R.U32.HI UR4, URZ, UR21, UR4 ;  /* 0x00000015ff047299 */ /* 0x000fe40008011604 */
[----:B------:R-:W-:Y:S02]  /*12b0*/  UMOV UR10, UR11 ;  /* 0x0000000b000a7c82 */ /* 0x000fe40008000000 */
[----:B------:R-:W-:Y:S01]  /*12c0*/  UMOV UR12, UR13 ;  /* 0x0000000d000c7c82 */ /* 0x000fe20008000000 */
[----:B------:R-:W-:Y:S02]  /*12d0*/  @UP0 USHF.R.U32.HI UR7, URZ, UR21, UR10 ;  /* 0x00000015ff070299 */ /* 0x000fe4000801160a */
[----:B------:R-:W-:-:S02]  /*12e0*/  USEL UR4, UR28, UR4, !UP0 ;  /* 0x000000041c047287 */ /* 0x000fc4000c000000 */
[----:B------:R-:W-:Y:S02]  /*12f0*/  UIMAD.WIDE.U32 UR10, UR7, UR8, URZ ;  /* 0x00000008070a72a5 */ /* 0x000fe4000f8e00ff */
[----:B------:R-:W-:Y:S02]  /*1300*/  @UP2 USHF.R.U32.HI UR6, URZ, UR9, UR12 ;  /* 0x00000009ff062299 */ /* 0x000fe4000801160c */
[----:B------:R-:W-:-:S03]  /*1310*/  UIMAD.WIDE.U32 UR12, UR4, UR8, URZ ;  /* 0x00000008040c72a5 */ /* 0x000fc6000f8e00ff */
[----:B------:R-:W-:Y:S02]  /*1320*/  UMOV UR10, UR11 ;  /* 0x0000000b000a7c82 */ /* 0x000fe40008000000 */
[----:B------:R-:W-:Y:S02]  /*1330*/  @UP2 USHF.R.U32.HI UR7, URZ, UR9, UR10 ;  /* 0x00000009ff072299 */ /* 0x000fe4000801160a */
[----:B------:R-:W-:Y:S02]  /*1340*/  UIMAD UR10, UR6, UR19, URZ ;  /* 0x00000013060a72a4 */ /* 0x000fe4000f8e02ff */
[----:B------:R-:W-:-:S04]  /*1350*/  UIMAD UR7, UR7, UR19, URZ ;  /* 0x00000013070772a4 */ /* 0x000fc8000f8e02ff */
[----:B------:R-:W-:-:S03]  /*1360*/  UISETP.GE.AND UP0, UPT, UR4, UR7, UPT ;  /* 0x000000070400728c */ /* 0x000fc6000bf06270 */
[----:B------:R-:W-:Y:S01]  /*1370*/  UMOV UR7, UR13 ;  /* 0x0000000d00077c82 */ /* 0x000fe20008000000 */
[----:B------:R-:W-:Y:S02]  /*1380*/  UISETP.GE.OR UP0, UPT, UR5, UR10, UP0 ;  /* 0x0000000a0500728c */ /* 0x000fe40008706670 */
[----:B------:R-:W-:Y:S02]  /*1390*/  UIMAD.WIDE.U32 UR10, UR5, UR8, URZ ;  /* 0x00000008050a72a5 */ /* 0x000fe4000f8e00ff */
[----:B------:R-:W-:Y:S02]  /*13a0*/  USHF.R.U32.HI UR7, URZ, UR9, UR7 ;  /* 0x00000009ff077299 */ /* 0x000fe40008011607 */
[----:B------:R-:W-:Y:S02]  /*13b0*/  UIADD3 UR10, UPT, UPT, -UR4, URZ, URZ ;  /* 0x000000ff040a7290 */ /* 0x000fe4000fffe1ff */
[----:B------:R-:W-:Y:S02]  /*13c0*/  USEL UR7, UR4, UR7, !UP2 ;  /* 0x0000000704077287 */ /* 0x000fe4000d000000 */
[----:B------:R-:W-:Y:S01]  /*13d0*/  UIMAD UR10, UR14, UR10, UR28 ;  /* 0x0000000a0e0a72a4 */ /* 0x000fe2000f8e021c */
[----:B------:R-:W-:Y:S01]  /*13e0*/  @!UP0 UMOV UR8, UR11 ;  /* 0x0000000b00088c82 */ /* 0x000fe20008000000 */
[----:B------:R-:W-:-:S02]  /*13f0*/  UIADD3 UR11, UPT, UPT, -UR5, URZ, URZ ;  /* 0x000000ff050b7290 */ /* 0x000fc4000fffe1ff */
[----:B------:R-:W-:Y:S02]  /*1400*/  @!UP0 USHF.R.U32.HI UR8, URZ, UR9, UR8 ;  /* 0x00000009ff088299 */ /* 0x000fe40008011608 */
[----:B------:R-:W-:Y:S02]  /*1410*/  UIADD3 UR9, UPT, UPT, -UR7, URZ, URZ ;  /* 0x000000ff07097290 */ /* 0x000fe4000fffe1ff */
[----:B------:R-:W-:Y:S02]  /*1420*/  @!UP0 USEL UR8, UR5, UR8, !UP2 ;  /* 0x0000000805088287 */ /* 0x000fe4000d000000 */
[----:B------:R-:W-:Y:S02]  /*1430*/  UIMAD UR9, UR19, UR9, UR4 ;  /* 0x00000009130972a4 */ /* 0x000fe4000f8e0204 */
[----:B------:R-:W-:Y:S02]  /*1440*/  @!UP0 UIADD3 UR7, UPT, UPT, UR7, -UR8, URZ ;  /* 0x8000000807078290 */ /* 0x000fe4000fffe0ff */
[----:B------:R-:W-:-:S02]  /*1450*/  @!UP0 UIMAD UR6, UR9, UR6, UR8 ;  /* 0x00000006090682a4 */ /* 0x000fc4000f8e0208 */
[----:B------:R-:W-:Y:S02]  /*1460*/  @!UP0 UIMAD UR4, UR7, UR19, UR5 ;  /* 0x00000013070482a4 */ /* 0x000fe4000f8e0205 */
[----:B------:R-:W-:Y:S02]  /*1470*/  UIMAD UR24, UR20, UR11, UR24 ;  /* 0x0000000b141872a4 */ /* 0x000fe4000f8e0218 */
[----:B------:R-:W-:Y:S01]  /*1480*/  UIMAD UR28, UR4, UR14, UR10 ;  /* 0x0000000e041c72a4 */ /* 0x000fe2000f8e020a */
[----:B------:R-:W-:Y:S02]  /*1490*/  @!UP0 UMOV UR5, UR6 ;  /* 0x0000000600058c82 */ /* 0x000fe40008000000 */
[----:B------:R-:W-:-:S12]  /*14a0*/  UIMAD UR24, UR5, UR20, UR24 ;  /* 0x00000014051872a4 */ /* 0x000fd8000f8e0218 */
.L_x_18:
[----:B------:R-:W-:-:S09]  /*14b0*/  UISETP.NE.AND UP0, UPT, UR22, 0x1, UPT ;  /* 0x000000011600788c */ /* 0x000fd2000bf05270 */
[----:B------:R-:W-:Y:S05]  /*14c0*/  BRA.U UP0, `(.L_x_19) ;  /* 0x0000000100407547 */ /* 0x000fea000b800000 */
[----:B------:R-:W2:Y:S01]  /*14d0*/  LDCU.128 UR8, c[0x0][0xb10] ;  /* 0x00016200ff0877ac */ /* 0x000ea20008000c00 */
[----:B------:R-:W3:Y:S01]  /*14e0*/  LDCU UR12, c[0x0][0xb0c] ;  /* 0x00016180ff0c77ac */ /* 0x000ee20008000800 */
[----:B------:R-:W4:Y:S01]  /*14f0*/  LDCU UR13, c[0x0][0xb20] ;  /* 0x00016400ff0d77ac */ /* 0x000f220008000800 */
[----:B--2---:R-:W-:Y:S02]  /*1500*/  UIMAD.WIDE.U32 UR4, UR24, UR8, URZ ;  /* 0x00000008180472a5 */ /* 0x004fe4000f8e00ff */
[----:B------:R-:W-:Y:S02]  /*1510*/  UIMAD.WIDE.U32 UR6, UR28, UR11, URZ ;  /* 0x0000000b1c0672a5 */ /* 0x000fe4000f8e00ff */
[----:B---3--:R-:W-:Y:S02]  /*1520*/  UISETP.NE.AND UP0, UPT, UR12, 0x1, UPT ;  /* 0x000000010c00788c */ /* 0x008fe4000bf05270 */
[----:B------:R-:W-:-:S03]  /*1530*/  USHF.R.U32.HI UR5, URZ, UR9, UR5 ;  /* 0x00000009ff057299 */ /* 0x000fc60008011605 */
[----:B------:R-:W-:Y:S01]  /*1540*/  UMOV UR4, UR7 ;  /* 0x0000000700047c82 */ /* 0x000fe20008000000 */
[----:B------:R-:W-:Y:S02]  /*1550*/  USEL UR5, UR24, UR5, !UP0 ;  /* 0x0000000518057287 */ /* 0x000fe4000c000000 */
[----:B------:R-:W-:Y:S02]  /*1560*/  UISETP.NE.AND UP0, UPT, UR10, 0x1, UPT ;  /* 0x000000010a00788c */ /* 0x000fe4000bf05270 */
[----:B----4-:R-:W-:-:S04]  /*1570*/  USHF.R.U32.HI UR4, URZ, UR13, UR4 ;  /* 0x0000000dff047299 */ /* 0x010fc80008011604 */
[----:B------:R-:W-:-:S04]  /*1580*/  USEL UR4, UR28, UR4, !UP0 ;  /* 0x000000041c047287 */ /* 0x000fc8000c000000 */
[----:B------:R-:W-:Y:S02]  /*1590*/  UIADD3 UR6, UPT, UPT, UR5, -UR4, URZ ;  /* 0x8000000405067290 */ /* 0x000fe4000fffe0ff */
[----:B------:R-:W-:Y:S02]  /*15a0*/  UIADD3 UR4, UPT, UPT, -UR5, UR4, URZ ;  /* 0x0000000405047290 */ /* 0x000fe4000fffe1ff */
[----:B------:R-:W-:Y:S02]  /*15b0*/  UIMAD UR28, UR6, UR10, UR28 ;  /* 0x0000000a061c72a4 */ /* 0x000fe4000f8e021c */
[----:B------:R-:W-:-:S12]  /*15c0*/  UIMAD UR24, UR4, UR12, UR24 ;  /* 0x0000000c041872a4 */ /* 0x000fd8000f8e0218 */
.L_x_19:
[----:B------:R-:W-:Y:S01]  /*15d0*/  UISETP.NE.AND UP0, UPT, UR18, 0x2, UPT ;  /* 0x000000021200788c */ /* 0x000fe2000bf05270 */
[----:B------:R-:W-:Y:S09]  /*15e0*/  BRA.U !UP5, `(.L_x_20) ;  /* 0x000000010d0c7547 */ /* 0x000ff2000b800000 */
[----:B------:R-:W-:Y:S01]  /*15f0*/  UCGABAR_WAIT ;  /* 0x0000000000007dc7 */ /* 0x000fe20008000000 */
[----:B------:R-:W-:Y:S01]  /*1600*/  CCTL.IVALL ;  /* 0x00000000ff00798f */ /* 0x000fe20002000000 */
[----:B------:R-:W-:Y:S05]  /*1610*/  BRA `(.L_x_21) ;  /* 0x0000000000047947 */ /* 0x000fea0003800000 */
.L_x_20:
[----:B------:R-:W-:Y:S06]  /*1620*/  BAR.SYNC.DEFER_BLOCKING 0x0 ;  /* 0x0000000000007b1d */ /* 0x000fec0000010000 */
.L_x_21:
[----:B------:R-:W-:Y:S05]  /*1630*/  BRA.U UP0, `(.L_x_22) ;  /* 0x0000001500b07547 */ /* 0x000fea000b800000 */
[----:B------:R-:W2:Y:S01]  /*1640*/  LDCU UR6, c[0x0][0x38c] ;  /* 0x00007180ff0677ac */ /* 0x000ea20008000800 */
[----:B------:R-:W-:Y:S01]  /*1650*/  PLOP3.LUT P2, PT, PT, PT, UP3, 0x80, 0x8 ;  /* 0x000000000008781c */ /* 0x000fe20003f4f038 */
[----:B------:R-:W-:Y:S01]  /*1660*/  IMAD.MOV.U32 R12, RZ, RZ, 0x1 ;  /* 0x00000001ff0c7424 */ /* 0x000fe200078e00ff */
[----:B------:R-:W-:Y:S01]  /*1670*/  ISETP.EQ.OR P3, PT, R0, RZ, P4 ;  /* 0x000000ff0000720c */ /* 0x000fe20002762670 */
[----:B------:R-:W-:Y:S01]  /*1680*/  UISETP.NE.AND UP1, UPT, UR18, URZ, UPT ;  /* 0x000000ff1200728c */ /* 0x000fe2000bf25270 */
[----:B------:R-:W-:Y:S01]  /*1690*/  PLOP3.LUT P2, PT, P2, PT, PT, 0x8, 0x80 ;  /* 0x000000000080781c */ /* 0x000fe2000174e170 */
[----:B------:R-:W-:Y:S01]  /*16a0*/  USEL UR38, URZ, 0x1, UP6 ;  /* 0x00000001ff267887 */ /* 0x000fe2000b000000 */
[----:B------:R-:W-:Y:S01]  /*16b0*/  CS2R R10, SRZ ;  /* 0x00000000000a7805 */ /* 0x000fe2000001ff00 */
[----:B------:R-:W-:Y:S01]  /*16c0*/  IMAD.MOV.U32 R9, RZ, RZ, RZ ;  /* 0x000000ffff097224 */ /* 0x000fe200078e00ff */
[----:B------:R-:W3:Y:S01]  /*16d0*/  LDCU UR62, c[0x0][0x370] ;  /* 0x00006e00ff3e77ac */ /* 0x000ee20008000800 */
[----:B------:R-:W-:Y:S01]  /*16e0*/  IMAD.MOV.U32 R8, RZ, RZ, 0x1 ;  /* 0x00000001ff087424 */ /* 0x000fe200078e00ff */
[----:B------:R-:W4:Y:S01]  /*16f0*/  LDCU.64 UR46, c[0x0][0x348] ;  /* 0x00006900ff2e77ac */ /* 0x000f220008000a00 */
[----:B------:R-:W-:-:S02]  /*1700*/  USHF.R.U32.HI UR66, URZ, 0x5, UR29 ;  /* 0x00000005ff427899 */ /* 0x000fc4000801161d */
[----:B--2---:R-:W-:Y:S02]  /*1710*/  UIADD3 UR5, UPT, UPT, UR6, 0x7f, URZ ;  /* 0x0000007f06057890 */ /* 0x004fe4000fffe0ff */
[----:B------:R-:W-:Y:S02]  /*1720*/  UIADD3 UR67, UPT, UPT, UR6, 0xfe, URZ ;  /* 0x000000fe06437890 */ /* 0x000fe4000fffe0ff */
[----:B------:R-:W-:Y:S01]  /*1730*/  USHF.R.S32.HI UR4, URZ, 0x1f, UR5 ;  /* 0x0000001fff047899 */ /* 0x000fe20008011405 */
[----:B------:R-:W2:Y:S03]  /*1740*/  LDCU UR61, c[0x0][0x374] ;  /* 0x00006e80ff3d77ac */ /* 0x000ea60008000800 */
[----:B------:R-:W-:Y:S02]  /*1750*/  ULEA.HI UR4, UR4, UR5, URZ, 0x7 ;  /* 0x0000000504047291 */ /* 0x000fe4000f8f38ff */
[----:B------:R-:W-:-:S02]  /*1760*/  USEL UR38, UR38, 0x2, UP1 ;  /* 0x0000000226267887 */ /* 0x000fc40008800000 */
[----:B------:R-:W-:Y:S02]  /*1770*/  USHF.R.S32.HI UR64, URZ, 0x7, UR4 ;  /* 0x00000007ff407899 */ /* 0x000fe40008011404 */
[----:B------:R-:W-:Y:S02]  /*1780*/  UIADD3 UR4, UPT, UPT, UR6, -0x1, URZ ;  /* 0xffffffff06047890 */ /* 0x000fe4000fffe0ff */
[----:B------:R-:W-:Y:S02]  /*1790*/  UISETP.LT.U32.AND UP0, UPT, UR64, 0x2, UPT ;  /* 0x000000024000788c */ /* 0x000fe4000bf01070 */
[----:B------:R-:W-:Y:S02]  /*17a0*/  UISETP.GE.U32.AND UP2, UPT, UR4, -0xff, UPT ;  /* 0xffffff010400788c */ /* 0x000fe4000bf46070 */
[----:B------:R-:W-:Y:S01]  /*17b0*/  USEL UR63, UR64, 0x2, UP0 ;  /* 0x00000002403f7887 */ /* 0x000fe20008000000 */
[----:B------:R-:W-:-:S03]  /*17c0*/  UMOV UR23, URZ ;  /* 0x000000ff00177c82 */ /* 0x000fc60008000000 */
[----:B------:R-:W-:Y:S02]  /*17d0*/  UIADD3 UR37, UPT, UPT, UR63, -0x1, URZ ;  /* 0xffffffff3f257890 */ /* 0x000fe4000fffe0ff */
[----:B------:R-:W-:-:S03]  /*17e0*/  UIADD3 UR65, UPT, UPT, UR64, -UR63, URZ ;  /* 0x8000003f40417290 */ /* 0x000fc6000fffe0ff */
[----:B------:R-:W-:-:S04]  /*17f0*/  @UP2 UIADD3 UR37, UPT, UPT, UR63, URZ, URZ ;  /* 0x000000ff3f252290 */ /* 0x000fc8000fffe0ff */
[----:B--234-:R-:W-:-:S12]  /*1800*/  UIADD3 UR37, UPT, UPT, UR37, 0x1, URZ ;  /* 0x0000000125257890 */ /* 0x01cfd8000fffe0ff */
.L_x_46:
[----:B------:R-:W-:Y:S01]  /*1810*/  UISETP.NE.AND UP0, UPT, UR55, URZ, UPT ;  /* 0x000000ff3700728c */ /* 0x000fe2000bf05270 */
[----:B------:R-:W2:Y:S08]  /*1820*/  S2UR UR55, SR_CgaCtaId ;  /* 0x00000000003779c3 */ /* 0x000eb00000008800 */
[----:B---3--:R-:W-:Y:S05]  /*1830*/  BRA.U UP0, `(.L_x_23) ;  /* 0x0000000100347547 */ /* 0x008fea000b800000 */
[----:B------:R-:W3:Y:S01]  /*1840*/  S2R R0, SR_CgaCtaId ;  /* 0x0000000000007919 */ /* 0x000ee20000008800 */
[----:B------:R-:W-:-:S04]  /*1850*/  MOV R2, 0x400 ;  /* 0x0000040000027802 */ /* 0x000fc80000000f00 */
[----:B---3--:R-:W-:Y:S02]  /*1860*/  LEA R0, R0, R2, 0x18 ;  /* 0x0000000200007211 */ /* 0x008fe400078ec0ff */
[----:B------:R-:W-:-:S03]  /*1870*/  SHF.L.U32 R2, R8, 0x1f, RZ ;  /* 0x0000001f08027819 */ /* 0x000fc600000006ff */
[----:B------:R-:W-:-:S04]  /*1880*/  IMAD R0, R9, 0x8, R0 ;  /* 0x0000000809007824 */ /* 0x000fc800078e0200 */
[----:B------:R-:W3:Y:S02]  /*1890*/  SYNCS.PHASECHK.TRANS64.TRYWAIT P0, [R0+URZ+0xe0], R2 ;  /* 0x0000e002000075a7 */ /* 0x000ee400080011ff */
[----:B---3--:R-:W-:Y:S05]  /*18a0*/  @!P0 BRA `(.L_x_24) ;  /* 0x0000007800908947 */ /* 0x008fea0003800000 */
.L_x_140:
[----:B------:R-:W-:Y:S01]  /*18b0*/  VIADD R9, R9, 0x1 ;  /* 0x0000000109097836 */ /* 0x000fe20000000000 */
[----:B------:R3:W-:Y:S04]  /*18c0*/  SYNCS.ARRIVE.TRANS64.A1T0 RZ, [R0+URZ+0xd0], RZ ;  /* 0x0000d0ff00ff79a7 */ /* 0x0007e800081000ff */
[----:B------:R-:W-:-:S04]  /*18d0*/  ISETP.NE.AND P0, PT, R9, 0x2, PT ;  /* 0x000000020900780c */ /* 0x000fc80003f05270 */
[----:B------:R-:W-:Y:S02]  /*18e0*/  SEL R9, R9, RZ, P0 ;  /* 0x000000ff09097207 */ /* 0x000fe40000000000 */
[----:B---3--:R-:W-:-:S04]  /*18f0*/  SEL R0, RZ, 0x1, P0 ;  /* 0x00000001ff007807 */ /* 0x008fc80000000000 */
[----:B------:R-:W-:-:S07]  /*1900*/  LOP3.LUT R8, R8, R0, RZ, 0x3c, !PT ;  /* 0x0000000008087212 */ /* 0x000fce00078e3cff */
.L_x_23:
[----:B------:R-:W-:Y:S01]  /*1910*/  UMOV UR21, 0x400 ;  /* 0x0000040000157882 */ /* 0x000fe20000000000 */
[----:B------:R-:W-:Y:S01]  /*1920*/  SHF.L.U32 R0, R12, 0x1f, RZ ;  /* 0x0000001f0c007819 */ /* 0x000fe200000006ff */
[----:B--2---:R-:W-:Y:S02]  /*1930*/  ULEA UR21, UR55, UR21, 0x18 ;  /* 0x0000001537157291 */ /* 0x004fe4000f8ec0ff */
[----:B------:R-:W-:Y:S02]  /*1940*/  UISETP.GE.U32.AND UP0, UPT, UR67, 0xff, UPT ;  /* 0x000000ff4300788c */ /* 0x000fe4000bf06070 */
[----:B------:R-:W-:Y:S02]  /*1950*/  ULEA UR4, UR23, UR21, 0x3 ;  /* 0x0000001517047291 */ /* 0x000fe4000f8e18ff */
[----:B------:R-:W-:Y:S02]  /*1960*/  USHF.L.U32 UR59, UR24, 0x6, URZ ;  /* 0x00000006183b7899 */ /* 0x000fe400080006ff */
[----:B------:R-:W-:Y:S01]  /*1970*/  ULEA UR27, UR28, UR66, 0x7 ;  /* 0x000000421c1b7291 */ /* 0x000fe2000f8e38ff */
[----:B------:R-:W-:-:S04]  /*1980*/  UMOV UR13, URZ ;  /* 0x000000ff000d7c82 */ /* 0x000fc80008000000 */
[----:B------:R2:W3:Y:S01]  /*1990*/  SYNCS.PHASECHK.TRANS64.TRYWAIT P1, [UR4+0x10], R0 ;  /* 0x00001000ff0075a7 */ /* 0x0004e20008021104 */
[----:B------:R-:W-:Y:S06]  /*19a0*/  BRA.U !UP0, `(.L_x_25) ;  /* 0x0000000508587547 */ /* 0x000fec000b800000 */
[----:B------:R-:W-:Y:S01]  /*19b0*/  UMOV UR22, URZ ;  /* 0x000000ff00167c82 */ /* 0x000fe20008000000 */
[----:B------:R-:W-:-:S05]  /*19c0*/  UMOV UR6, UR23 ;  /* 0x0000001700067c82 */ /* 0x000fca0008000000 */
.L_x_33:
[----:B------:R-:W-:Y:S01]  /*19d0*/  ULEA UR57, UR6, UR21, 0x3 ;  /* 0x0000001506397291 */ /* 0x000fe2000f8e18ff */
[----:B---3--:R-:W-:Y:S01]  /*19e0*/  @!P4 MOV R2, 0x18000 ;  /* 0x000180000002c802 */ /* 0x008fe20000000f00 */
[----:B-123--:R-:W-:Y:S10]  /*19f0*/  @P1 BRA `(.L_x_26) ;  /* 0x00000000000c1947 */ /* 0x00eff40003800000 */
[----:B------:R-:W-:-:S04]  /*1a00*/  SHF.L.U32 R3, R12, 0x1f, RZ ;  /* 0x0000001f0c037819 */ /* 0x000fc800000006ff */
[----:B------:R-:W3:Y:S02]  /*1a10*/  SYNCS.PHASECHK.TRANS64.TRYWAIT P0, [UR57+0x10], R3 ;  /* 0x00001003ff0075a7 */ /* 0x000ee40008001139 */
[----:B---3--:R-:W-:Y:S05]  /*1a20*/  @!P0 BRA `(.L_x_27) ;  /* 0x0000007800448947 */ /* 0x008fea0003800000 */
.L_x_26:
[----:B------:R3:W-:Y:S01]  /*1a30*/  @!P4 SYNCS.ARRIVE.TRANS64 RZ, [UR57], R2 ;  /* 0x00000002ffffc9a7 */ /* 0x0007e20008000039 */
[----:B------:R-:W-:-:S04]  /*1a40*/  ULOP3.LUT UR4, UR38, 0x2, URZ, 0xfc, !UPT ;  /* 0x0000000226047892 */ /* 0x000fc8000f8efcff */
[----:B------:R-:W-:-:S09]  /*1a50*/  UISETP.NE.AND UP0, UPT, UR4, 0x2, UPT ;  /* 0x000000020400788c */ /* 0x000fd2000bf05270 */
[----:B------:R-:W-:Y:S05]  /*1a60*/  BRA.U UP0, `(.L_x_28) ;  /* 0x0000000100047547 */ /* 0x000fea000b800000 */
[----:B-1----:R-:W-:Y:S05]  /*1a70*/  BPT.TRAP 0x1 ;  /* 0x000000040000795c */ /* 0x002fea0000300000 */
.L_x_28:
[----:B------:R-:W-:Y:S04]  /*1a80*/  BSSY.RECONVERGENT B0, `(.L_x_29) ;  /* 0x0000003000007945 */ /* 0x000fe80003800200 */
[----:B------:R-:W-:Y:S05]  /*1a90*/  @P3 BRA `(.L_x_30) ;  /* 0x0000000000043947 */ /* 0x000fea0003800000 */
[----:B-1----:R-:W-:Y:S05]  /*1aa0*/  BPT.TRAP 0x1 ;  /* 0x000000040000795c */ /* 0x002fea0000300000 */
.L_x_30:
[----:B-1----:R-:W-:Y:S05]  /*1ab0*/  BSYNC.RECONVERGENT B0 ;  /* 0x0000000000007941 */ /* 0x002fea0003800200 */
.L_x_29:
[----:B------:R-:W-:Y:S01]  /*1ac0*/  UIADD3 UR4, UPT, UPT, UR6, 0x1, URZ ;  /* 0x0000000106047890 */ /* 0x000fe2000fffe0ff */
[----:B------:R-:W-:Y:S01]  /*1ad0*/  BSSY.RECONVERGENT B0, `(.L_x_31) ;  /* 0x000003e000007945 */ /* 0x000fe20003800200 */
[----:B------:R-:W-:Y:S02]  /*1ae0*/  ELECT P0, URZ, PT ;  /* 0x0000000000ff782f */ /* 0x000fe40003800000 */
[----:B------:R-:W-:-:S04]  /*1af0*/  UISETP.NE.AND UP0, UPT, UR4, 0x2, UPT ;  /* 0x000000020400788c */ /* 0x000fc8000bf05270 */
[----:B------:R-:W-:Y:S02]  /*1b00*/  USEL UR5, URZ, 0x1, UP0 ;  /* 0x00000001ff057887 */ /* 0x000fe40008000000 */
[----:B------:R-:W-:-:S04]  /*1b10*/  USEL UR23, UR4, URZ, UP0 ;  /* 0x000000ff04177287 */ /* 0x000fc80008000000 */
[----:B------:R-:W-:Y:S01]  /*1b20*/  ULEA UR4, UR23, UR21, 0x3 ;  /* 0x0000001517047291 */ /* 0x000fe2000f8e18ff */
[----:B------:R-:W-:-:S04]  /*1b30*/  LOP3.LUT R12, R12, UR5, RZ, 0x3c, !PT ;  /* 0x000000050c0c7c12 */ /* 0x000fc8000f8e3cff */
[----:B--2---:R-:W-:-:S04]  /*1b40*/  SHF.L.U32 R0, R12, 0x1f, RZ ;  /* 0x0000001f0c007819 */ /* 0x004fc800000006ff */
[----:B------:R1:W2:Y:S01]  /*1b50*/  SYNCS.PHASECHK.TRANS64.TRYWAIT P1, [UR4+0x10], R0 ;  /* 0x00001000ff0075a7 */ /* 0x0002a20008021104 */
[----:B------:R-:W-:Y:S05]  /*1b60*/  @!P0 BRA `(.L_x_32) ;  /* 0x0000000000d08947 */ /* 0x000fea0003800000 */
[----:B------:R-:W-:Y:S02]  /*1b70*/  ULEA UR32, UR6, UR21, 0xf ;  /* 0x0000001506207291 */ /* 0x000fe4000f8e78ff */
[----:B------:R-:W-:Y:S02]  /*1b80*/  UIADD3 UR4, UP1, UPT, UR46, 0x80, URZ ;  /* 0x000000802e047890 */ /* 0x000fe4000ff3e0ff */
[----:B------:R-:W-:Y:S02]  /*1b90*/  ULEA UR7, UR6, UR29, 0xe ;  /* 0x0000001d06077291 */ /* 0x000fe4000f8e70ff */
[----:B------:R-:W-:Y:S02]  /*1ba0*/  USHF.L.U32 UR58, UR22, 0x7, URZ ;  /* 0x00000007163a7899 */ /* 0x000fe400080006ff */
[----:B------:R-:W-:Y:S02]  /*1bb0*/  UIADD3 UR14, UP0, UPT, UR46, 0x180, URZ ;  /* 0x000001802e0e7890 */ /* 0x000fe4000ff1e0ff */
[----:B------:R-:W-:-:S02]  /*1bc0*/  UIADD3.X UR5, UPT, UPT, URZ, UR47, URZ, UP1, !UPT ;  /* 0x0000002fff057290 */ /* 0x000fc40008ffe4ff */
[----:B------:R-:W-:Y:S02]  /*1bd0*/  ULEA UR7, UR7, UR21, 0x2 ;  /* 0x0000001507077291 */ /* 0x000fe4000f8e10ff */
[----:B------:R-:W-:Y:S02]  /*1be0*/  UIADD3 UR56, UPT, UPT, UR32, 0x8800, URZ ;  /* 0x0000880020387890 */ /* 0x000fe4000fffe0ff */
[----:B------:R-:W-:Y:S02]  /*1bf0*/  UIADD3 UR50, UPT, UPT, UR58, 0x20, URZ ;  /* 0x000000203a327890 */ /* 0x000fe4000fffe0ff */
[----:B------:R-:W-:Y:S02]  /*1c00*/  UIADD3 UR48, UPT, UPT, UR32, 0xa800, URZ ;  /* 0x0000a80020307890 */ /* 0x000fe4000fffe0ff */
[----:B------:R-:W-:Y:S02]  /*1c10*/  UIADD3 UR42, UPT, UPT, UR58, 0x40, URZ ;  /* 0x000000403a2a7890 */ /* 0x000fe4000fffe0ff */
[----:B------:R-:W-:-:S02]  /*1c20*/  UIADD3 UR40, UPT, UPT, UR32, 0xc800, URZ ;  /* 0x0000c80020287890 */ /* 0x000fc4000fffe0ff */
[----:B------:R-:W-:Y:S02]  /*1c30*/  UIADD3 UR34, UPT, UPT, UR58, 0x60, URZ ;  /* 0x000000603a227890 */ /* 0x000fe4000fffe0ff */
[----:B------:R-:W-:Y:S02]  /*1c40*/  UIADD3 UR32, UPT, UPT, UR32, 0xe800, URZ ;  /* 0x0000e80020207890 */ /* 0x000fe4000fffe0ff */
[----:B------:R-:W-:Y:S02]  /*1c50*/  UIADD3.X UR15, UPT, UPT, URZ, UR47, URZ, UP0, !UPT ;  /* 0x0000002fff0f7290 */ /* 0x000fe400087fe4ff */
[----:B------:R-:W-:Y:S02]  /*1c60*/  UIADD3 UR24, UPT, UPT, UR7, 0x18800, URZ ;  /* 0x0001880007187890 */ /* 0x000fe4000fffe0ff */
[----:B------:R-:W-:Y:S01]  /*1c70*/  UIADD3 UR8, UPT, UPT, UR7, 0x1c800, URZ ;  /* 0x0001c80007087890 */ /* 0x000fe2000fffe0ff */
[----:B------:R-:W-:Y:S01]  /*1c80*/  UMOV UR30, 0x0 ;  /* 0x00000000001e7882 */ /* 0x000fe20000000000 */
[----:B------:R-:W-:Y:S01]  /*1c90*/  UMOV UR31, 0x10000000 ;  /* 0x10000000001f7882 */ /* 0x000fe20000000000 */
[----:B------:R-:W-:Y:S01]  /*1ca0*/  UMOV UR49, UR57 ;  /* 0x0000003900317c82 */ /* 0x000fe20008000000 */
[----:B------:R-:W-:Y:S01]  /*1cb0*/  UMOV UR51, UR59 ;  /* 0x0000003b00337c82 */ /* 0x000fe20008000000 */
[----:B------:R-:W-:Y:S01]  /*1cc0*/  UMOV UR52, UR60 ;  /* 0x0000003c00347c82 */ /* 0x000fe20008000000 */
[----:B------:R-:W-:Y:S01]  /*1cd0*/  UMOV UR41, UR57 ;  /* 0x0000003900297c82 */ /* 0x000fe20008000000 */
[----:B------:R-:W-:Y:S01]  /*1ce0*/  UMOV UR43, UR59 ;  /* 0x0000003b002b7c82 */ /* 0x000fe20008000000 */
[----:B------:R-:W-:Y:S01]  /*1cf0*/  UMOV UR44, UR60 ;  /* 0x0000003c002c7c82 */ /* 0x000fe20008000000 */
[----:B------:R-:W-:Y:S01]  /*1d00*/  UTMALDG.3D [UR56], [UR4], desc[UR30] ;  /* 0x00001e38040075b4 */ /* 0x000fe20008011000 */
[----:B------:R-:W-:Y:S01]  /*1d10*/  UMOV UR33, UR57 ;  /* 0x0000003900217c82 */ /* 0x000fe20008000000 */
[----:B------:R-:W-:Y:S01]  /*1d20*/  UMOV UR35, UR59 ;  /* 0x0000003b00237c82 */ /* 0x000fe20008000000 */
[----:B------:R-:W-:Y:S01]  /*1d30*/  UMOV UR36, UR60 ;  /* 0x0000003c00247c82 */ /* 0x000fe20008000000 */
[----:B------:R-:W-:Y:S01]  /*1d40*/  UMOV UR13, 0xf0000 ;  /* 0x000f0000000d7882 */ /* 0x000fe20000000000 */
[----:B------:R-:W-:Y:S01]  /*1d50*/  UMOV UR25, UR57 ;  /* 0x0000003900197c82 */ /* 0x000fe20008000000 */
[----:B------:R-:W-:Y:S01]  /*1d60*/  UMOV UR28, UR60 ;  /* 0x0000003c001c7c82 */ /* 0x000fe20008000000 */
[----:B------:R-:W-:Y:S01]  /*1d70*/  UMOV UR26, UR58 ;  /* 0x0000003a001a7c82 */ /* 0x000fe20008000000 */
[----:B------:R-:W-:Y:S01]  /*1d80*/  UTMALDG.3D [UR48], [UR4], desc[UR30] ;  /* 0x00001e30040075b4 */ /* 0x000fe20008011000 */
[----:B------:R-:W-:Y:S01]  /*1d90*/  UMOV UR9, UR57 ;  /* 0x0000003900097c82 */ /* 0x000fe20008000000 */
[----:B------:R-:W-:Y:S01]  /*1da0*/  UMOV UR11, UR27 ;  /* 0x0000001b000b7c82 */ /* 0x000fe20008000000 */
[----:B------:R-:W-:Y:S01]  /*1db0*/  UMOV UR12, UR60 ;  /* 0x0000003c000c7c82 */ /* 0x000fe20008000000 */
[----:B------:R-:W-:Y:S01]  /*1dc0*/  UMOV UR10, UR50 ;  /* 0x00000032000a7c82 */ /* 0x000fe20008000000 */
[----:B------:R-:W-:Y:S01]  /*1dd0*/  UIADD3 UR16, UPT, UPT, UR7, 0x20800, URZ ;  /* 0x0002080007107890 */ /* 0x000fe2000fffe0ff */
[----:B------:R-:W-:Y:S01]  /*1de0*/  UMOV UR17, UR57 ;  /* 0x0000003900117c82 */ /* 0x000fe20008000000 */
[----:B------:R-:W-:Y:S01]  /*1df0*/  UTMALDG.3D [UR40], [UR4], desc[UR30] ;  /* 0x00001e28040075b4 */ /* 0x000fe20008011000 */
[----:B------:R-:W-:Y:S01]  /*1e00*/  UMOV UR19, UR27 ;  /* 0x0000001b00137c82 */ /* 0x000fe20008000000 */
[----:B------:R-:W-:Y:S01]  /*1e10*/  UMOV UR20, UR60 ;  /* 0x0000003c00147c82 */ /* 0x000fe20008000000 */
[----:B------:R-:W-:Y:S01]  /*1e20*/  UMOV UR18, UR42 ;  /* 0x0000002a00127c82 */ /* 0x000fe20008000000 */
[----:B------:R-:W-:Y:S01]  /*1e30*/  UTMALDG.3D [UR32], [UR4], desc[UR30] ;  /* 0x00001e20040075b4 */ /* 0x000fe20008011000 */
[----:B------:R-:W-:Y:S01]  /*1e40*/  UTMALDG.3D.MULTICAST [UR24], [UR14], UR13, desc[UR30] ;  /* 0x00001e180e0073b4 */ /* 0x000fe2000801180d */
[----:B------:R4:W-:Y:S01]  /*1e50*/  UTMALDG.3D.MULTICAST [UR8], [UR14], UR13, desc[UR30] ;  /* 0x00001e080e0073b4 */ /* 0x0009e2000801180d */
[----:B------:R1:W-:Y:S01]  /*1e60*/  UTMALDG.3D.MULTICAST [UR16], [UR14], UR13, desc[UR30] ;  /* 0x00001e100e0073b4 */ /* 0x0003e2000801180d */
[----:B----4-:R-:W-:Y:S01]  /*1e70*/  UIADD3 UR8, UPT, UPT, UR7, 0x24800, URZ ;  /* 0x0002480007087890 */ /* 0x010fe2000fffe0ff */
[----:B------:R-:W-:-:S08]  /*1e80*/  UMOV UR10, UR34 ;  /* 0x00000022000a7c82 */ /* 0x000fd00008000000 */
[----:B------:R1:W-:Y:S02]  /*1e90*/  UTMALDG.3D.MULTICAST [UR8], [UR14], UR13, desc[UR30] ;  /* 0x00001e080e0073b4 */ /* 0x0003e4000801180d */
[----:B-1----:R-:W-:Y:S01]  /*1ea0*/  NOP ;  /* 0x0000000000007918 */ /* 0x002fe20000000000 */
.L_x_32:
[----:B------:R-:W-:Y:S05]  /*1eb0*/  BSYNC.RECONVERGENT B0 ;  /* 0x0000000000007941 */ /* 0x000fea0003800200 */
.L_x_31:
[----:B------:R-:W-:Y:S01]  /*1ec0*/  UIADD3 UR22, UPT, UPT, UR22, 0x1, URZ ;  /* 0x0000000116167890 */ /* 0x000fe2000fffe0ff */
[----:B------:R-:W-:Y:S01]  /*1ed0*/  UMOV UR6, UR23 ;  /* 0x0000001700067c82 */ /* 0x000fe20008000000 */
[----:B------:R-:W-:Y:S02]  /*1ee0*/  UMOV UR13, UR37 ;  /* 0x00000025000d7c82 */ /* 0x000fe40008000000 */
[----:B------:R-:W-:-:S09]  /*1ef0*/  UISETP.NE.AND UP0, UPT, UR22, UR37, UPT ;  /* 0x000000251600728c */ /* 0x000fd2000bf05270 */
[----:B------:R-:W-:Y:S05]  /*1f00*/  BRA.U UP0, `(.L_x_33) ;  /* 0xfffffff900b07547 */ /* 0x000fea000b83ffff */
.L_x_25:
[----:B------:R-:W-:Y:S01]  /*1f10*/  ULEA UR4, UR23, UR21, 0x3 ;  /* 0x0000001517047291 */ /* 0x000fe2000f8e18ff */
[----:B-12---:R-:W-:Y:S01]  /*1f20*/  SHF.L.U32 R0, R12, 0x1f, RZ ;  /* 0x0000001f0c007819 */ /* 0x006fe200000006ff */
[----:B------:R-:W-:Y:S01]  /*1f30*/  @!P2 SYNCS.ARRIVE.TRANS64.A1T0 RZ, [UR21+0x68], RZ ;  /* 0x000068ffffffa9a7 */ /* 0x000fe20008100015 */
[----:B------:R-:W-:-:S06]  /*1f40*/  UISETP.GT.AND UP0, UPT, UR64, UR63, UPT ;  /* 0x0000003f4000728c */ /* 0x000fcc000bf04270 */
[----:B---3--:R1:W2:Y:S03]  /*1f50*/  SYNCS.PHASECHK.TRANS64.TRYWAIT P1, [UR4+0x10], R0 ;  /* 0x00001000ff0075a7 */ /* 0x0082a60008021104 */
[----:B------:R-:W-:Y:S05]  /*1f60*/  BRA.U !UP0, `(.L_x_34) ;  /* 0x0000000508547547 */ /* 0x000fea000b800000 */
[----:B------:R-:W-:Y:S01]  /*1f70*/  UIADD3 UR22, UPT, UPT, UR65, UR13, URZ ;  /* 0x0000000d41167290 */ /* 0x000fe2000fffe0ff */
[----:B------:R-:W-:-:S11]  /*1f80*/  UMOV UR6, UR23 ;  /* 0x0000001700067c82 */ /* 0x000fd60008000000 */
.L_x_42:
[----:B------:R-:W-:Y:S01]  /*1f90*/  ULEA UR57, UR6, UR21, 0x3 ;  /* 0x0000001506397291 */ /* 0x000fe2000f8e18ff */
[----:B--2---:R-:W-:Y:S01]  /*1fa0*/  @!P4 MOV R2, 0x18000 ;  /* 0x000180000002c802 */ /* 0x004fe20000000f00 */
[----:B--23--:R-:W-:Y:S10]  /*1fb0*/  @P1 BRA `(.L_x_35) ;  /* 0x00000000000c1947 */ /* 0x00cff40003800000 */
[----:B------:R-:W-:-:S04]  /*1fc0*/  SHF.L.U32 R3, R12, 0x1f, RZ ;  /* 0x0000001f0c037819 */ /* 0x000fc800000006ff */
[----:B------:R-:W2:Y:S02]  /*1fd0*/  SYNCS.PHASECHK.TRANS64.TRYWAIT P0, [UR57+0x10], R3 ;  /* 0x00001003ff0075a7 */ /* 0x000ea40008001139 */
[----:B--2---:R-:W-:Y:S05]  /*1fe0*/  @!P0 BRA `(.L_x_36) ;  /* 0x0000007000ec8947 */ /* 0x004fea0003800000 */
.L_x_35:
[----:B------:R2:W-:Y:S01]  /*1ff0*/  @!P4 SYNCS.ARRIVE.TRANS64 RZ, [UR57], R2 ;  /* 0x00000002ffffc9a7 */ /* 0x0005e20008000039 */
[----:B------:R-:W-:-:S04]  /*2000*/  ULOP3.LUT UR4, UR38, 0x2, URZ, 0xfc, !UPT ;  /* 0x0000000226047892 */ /* 0x000fc8000f8efcff */
[----:B------:R-:W-:-:S09]  /*2010*/  UISETP.NE.AND UP0, UPT, UR4, 0x2, UPT ;  /* 0x000000020400788c */ /* 0x000fd2000bf05270 */
[----:B------:R-:W-:Y:S05]  /*2020*/  BRA.U UP0, `(.L_x_37) ;  /* 0x0000000100047547 */ /* 0x000fea000b800000 */
[----:B------:R-:W-:Y:S05]  /*2030*/  BPT.TRAP 0x1 ;  /* 0x000000040000795c */ /* 0x000fea0000300000 */
.L_x_37:
[----:B------:R-:W-:Y:S04]  /*2040*/  BSSY.RECONVERGENT B0, `(.L_x_38) ;  /* 0x0000003000007945 */ /* 0x000fe80003800200 */
[----:B------:R-:W-:Y:S05]  /*2050*/  @P3 BRA `(.L_x_39) ;  /* 0x0000000000043947 */ /* 0x000fea0003800000 */
[----:B------:R-:W-:Y:S05]  /*2060*/  BPT.TRAP 0x1 ;  /* 0x000000040000795c */ /* 0x000fea0000300000 */
.L_x_39:
[----:B------:R-:W-:Y:S05]  /*2070*/  BSYNC.RECONVERGENT B0 ;  /* 0x0000000000007941 */ /* 0x000fea0003800200 */
.L_x_38:
        /* <DEDUP_REMOVED lines=8> */
[----:B-1----:R-:W-:-:S04]  /*2100*/  SHF.L.U32 R0, R12, 0x1f, RZ ;  /* 0x0000001f0c007819 */ /* 0x002fc800000006ff */
[----:B------:R1:W3:Y:S01]  /*2110*/  SYNCS.PHASECHK.TRANS64.TRYWAIT P1, [UR4+0x10], R0 ;  /* 0x00001000ff0075a7 */ /* 0x0002e20008021104 */
        /* <DEDUP_REMOVED lines=53> */
.L_x_41:
[----:B------:R-:W-:Y:S05]  /*2470*/  BSYNC.RECONVERGENT B0 ;  /* 0x0000000000007941 */ /* 0x000fea0003800200 */
.L_x_40:
[----:B------:R-:W-:Y:S01]  /*2480*/  UIADD3 UR13, UPT, UPT, UR13, 0x1, URZ ;  /* 0x000000010d0d7890 */ /* 0x000fe2000fffe0ff */
[----:B------:R-:W-:-:S03]  /*2490*/  UMOV UR6, UR23 ;  /* 0x0000001700067c82 */ /* 0x000fc60008000000 */
[----:B------:R-:W-:-:S09]  /*24a0*/  UISETP.NE.AND UP0, UPT, UR13, UR22, UPT ;  /* 0x000000160d00728c */ /* 0x000fd2000bf05270 */
[----:B------:R-:W-:Y:S05]  /*24b0*/  BRA.U UP0, `(.L_x_42) ;  /* 0xfffffff900b47547 */ /* 0x000fea000b83ffff */
.L_x_34:
[C---:B------:R-:W-:Y:S01]  /*24c0*/  LEA R3, R11.reuse, UR21, 0x3 ;  /* 0x000000150b037c11 */ /* 0x040fe2000f8e18ff */
[----:B------:R-:W-:Y:S01]  /*24d0*/  NOP ;  /* 0x0000000000007918 */ /* 0x000fe20000000000 */
[----:B-1----:R-:W-:Y:S02]  /*24e0*/  SHF.L.U32 R0, R10, 0x1f, RZ ;  /* 0x0000001f0a007819 */ /* 0x002fe400000006ff */
[----:B------:R-:W-:Y:S02]  /*24f0*/  LEA R4, R11, UR21, 0x4 ;  /* 0x000000150b047c11 */ /* 0x000fe4000f8e20ff */
[----:B------:R-:W1:Y:S02]  /*2500*/  SYNCS.PHASECHK.TRANS64.TRYWAIT P0, [R3+URZ+0x70], R0 ;  /* 0x00007000030075a7 */ /* 0x000e6400080011ff */
[----:B-1----:R-:W-:Y:S05]  /*2510*/  @!P0 BRA `(.L_x_43) ;  /* 0x0000006c00b88947 */ /* 0x002fea0003800000 */
.L_x_143:
[----:B------:R-:W4:Y:S01]  /*2520*/  LDS.128 R4, [R4+0x100] ;  /* 0x0001000004047984 */ /* 0x000f220000000c00 */
[----:B------:R-:W-:Y:S01]  /*2530*/  UISETP.GE.AND UP0, UPT, UR39, 0x1, UPT ;  /* 0x000000012700788c */ /* 0x000fe2000bf06270 */
[----:B------:R-:W-:Y:S01]  /*2540*/  @!PT LDS RZ, [RZ] ;  /* 0x00000000fffff984 */ /* 0x000fe20000000800 */
[----:B------:R-:W-:Y:S01]  /*2550*/  @!PT LDS RZ, [RZ] ;  /* 0x00000000fffff984 */ /* 0x000fe20000000800 */
[----:B------:R-:W-:Y:S01]  /*2560*/  @!PT LDS RZ, [RZ] ;  /* 0x00000000fffff984 */ /* 0x000fe20000000800 */
[----:B------:R-:W-:Y:S01]  /*2570*/  @!PT LDS RZ, [RZ] ;  /* 0x00000000fffff984 */ /* 0x000fe20000000800 */
[----:B------:R1:W-:Y:S06]  /*2580*/  MEMBAR.ALL.CTA ;  /* 0x0000000000007992 */ /* 0x0003ec0000008000 */
[----:B-1----:R-:W1:Y:S01]  /*2590*/  FENCE.VIEW.ASYNC.S ;  /* 0x00000000000073c6 */ /* 0x002e620000000000 */
[----:B----4-:R-:W-:-:S13]  /*25a0*/  LOP3.LUT P0, RZ, R6, 0x1, RZ, 0xc0, !PT ;  /* 0x0000000106ff7812 */ /* 0x010fda000780c0ff */
[----:B-1----:R-:W-:Y:S01]  /*25b0*/  VOTEU.ANY UP1, P0 ;  /* 0x0000000000ff7886 */ /* 0x002fe20000020100 */
[----:B------:R-:W-:-:S13]  /*25c0*/  PLOP3.LUT P0, PT, PT, PT, UP1, 0x80, 0x8 ;  /* 0x000000000008781c */ /* 0x000fda0003f0f018 */
[----:B------:R-:W-:Y:S02]  /*25d0*/  @P0 LOP3.LUT R0, R5, 0xffff, RZ, 0xc0, !PT ;  /* 0x0000ffff05000812 */ /* 0x000fe400078ec0ff */
[----:B--2---:R-:W-:Y:S02]  /*25e0*/  @P0 MOV R2, R4 ;  /* 0x0000000400020202 */ /* 0x004fe40000000f00 */
[----:B------:R-:W-:Y:S01]  /*25f0*/  @P0 R2UR UR5, R0 ;  /* 0x00000000000502ca */ /* 0x000fe200000e0000 */
[----:B------:R-:W-:Y:S01]  /*2600*/  VIADD R0, R3, 0x80 ;  /* 0x0000008003007836 */ /* 0x000fe20000000000 */
[----:B------:R-:W-:Y:S02]  /*2610*/  @P0 SHF.R.U32.HI R4, RZ, 0x10, R5 ;  /* 0x00000010ff040819 */ /* 0x000fe40000011605 */
[----:B------:R-:W-:Y:S02]  /*2620*/  @P0 R2UR UR6, R2 ;  /* 0x00000000020602ca */ /* 0x000fe400000e0000 */
[----:B------:R-:W-:-:S02]  /*2630*/  PRMT R0, RZ, 0x654, R0 ;  /* 0x00000654ff007816 */ /* 0x000fc40000000000 */
[----:B------:R-:W-:Y:S02]  /*2640*/  @P0 R2UR UR4, R4 ;  /* 0x00000000040402ca */ /* 0x000fe400000e0000 */
[----:B------:R1:W-:Y:S03]  /*2650*/  SYNCS.ARRIVE.TRANS64.RED.A1T0 RZ, [R0+URZ], RZ ;  /* 0x000000ff00ff79a7 */ /* 0x0003e600081004ff */
[----:B------:R-:W-:-:S04]  /*2660*/  @UP1 UMOV UR53, UR5 ;  /* 0x0000000500351c82 */ /* 0x000fc80008000000 */
[----:B------:R-:W-:-:S04]  /*2670*/  @UP1 UMOV UR54, UR6 ;  /* 0x0000000600361c82 */ /* 0x000fc80008000000 */
[----:B------:R-:W-:Y:S01]  /*2680*/  @UP1 UMOV UR60, UR4 ;  /* 0x00000004003c1c82 */ /* 0x000fe20008000000 */
[----:B------:R-:W-:Y:S05]  /*2690*/  BRA.U !UP0, `(.L_x_44) ;  /* 0x0000000108d47547 */ /* 0x000fea000b800000 */
[----:B------:R-:W2:Y:S01]  /*26a0*/  LDCU.128 UR12, c[0x0][0xb10] ;  /* 0x00016200ff0c77ac */ /* 0x000ea20008000c00 */
[----:B------:R-:W4:Y:S01]  /*26b0*/  LDCU UR22, c[0x0][0xb20] ;  /* 0x00016400ff1677ac */ /* 0x000f220008000800 */
[----:B------:R-:W3:Y:S01]  /*26c0*/  LDCU UR20, c[0x0][0xb0c] ;  /* 0x00016180ff1477ac */ /* 0x000ee20008000800 */
[----:B------:R-:W1:Y:S01]  /*26d0*/  LDCU.64 UR8, c[0x0][0xb28] ;  /* 0x00016500ff0877ac */ /* 0x000e620008000a00 */
[----:B------:R-:W-:Y:S02]  /*26e0*/  UISETP.NE.AND UP3, UPT, UR39, 0x1, UPT ;  /* 0x000000012700788c */ /* 0x000fe4000bf65270 */
[----:B--2---:R-:W-:Y:S02]  /*26f0*/  UIMAD.WIDE.U32 UR6, UR61, UR15, URZ ;  /* 0x0000000f3d0672a5 */ /* 0x004fe4000f8e00ff */
[----:B------:R-:W-:Y:S02]  /*2700*/  UIMAD.WIDE.U32 UR4, UR62, UR12, URZ ;  /* 0x0000000c3e0472a5 */ /* 0x000fe4000f8e00ff */
[----:B------:R-:W-:-:S02]  /*2710*/  UISETP.NE.AND UP0, UPT, UR14, 0x1, UPT ;  /* 0x000000010e00788c */ /* 0x000fc4000bf05270 */
[----:B------:R-:W-:Y:S01]  /*2720*/  UIMAD.WIDE.U32 UR18, UR53, UR15, URZ ;  /* 0x0000000f351272a5 */ /* 0x000fe2000f8e00ff */
[----:B------:R-:W-:Y:S02]  /*2730*/  UMOV UR6, UR7 ;  /* 0x0000000700067c82 */ /* 0x000fe40008000000 */
[----:B------:R-:W-:Y:S01]  /*2740*/  UMOV UR4, UR5 ;  /* 0x0000000500047c82 */ /* 0x000fe20008000000 */
[----:B----4-:R-:W-:Y:S02]  /*2750*/  USHF.R.U32.HI UR6, URZ, UR22, UR6 ;  /* 0x00000016ff067299 */ /* 0x010fe40008011606 */
[----:B---3--:R-:W-:Y:S02]  /*2760*/  UISETP.NE.AND UP2, UPT, UR20, 0x1, UPT ;  /* 0x000000011400788c */ /* 0x008fe4000bf45270 */
[----:B------:R-:W-:Y:S02]  /*2770*/  USHF.R.U32.HI UR4, URZ, UR13, UR4 ;  /* 0x0000000dff047299 */ /* 0x000fe40008011604 */
[----:B------:R-:W-:-:S02]  /*2780*/  USEL UR5, UR61, UR6, !UP0 ;  /* 0x000000063d057287 */ /* 0x000fc4000c000000 */
[----:B------:R-:W-:Y:S02]  /*2790*/  USEL UR6, UR62, UR4, !UP2 ;  /* 0x000000043e067287 */ /* 0x000fe4000d000000 */
[----:B-1----:R-:W-:Y:S01]  /*27a0*/  UIMAD.WIDE.U32 UR10, UR5, UR8, URZ ;  /* 0x00000008050a72a5 */ /* 0x002fe2000f8e00ff */
[----:B------:R-:W-:Y:S01]  /*27b0*/  UMOV UR4, UR19 ;  /* 0x0000001300047c82 */ /* 0x000fe20008000000 */
[----:B------:R-:W-:Y:S02]  /*27c0*/  UIMAD.WIDE.U32 UR16, UR54, UR12, URZ ;  /* 0x0000000c361072a5 */ /* 0x000fe4000f8e00ff */
[----:B------:R-:W-:-:S03]  /*27d0*/  UIMAD.WIDE.U32 UR18, UR6, UR8, URZ ;  /* 0x00000008061272a5 */ /* 0x000fc6000f8e00ff */
[----:B------:R-:W-:Y:S01]  /*27e0*/  UMOV UR10, UR11 ;  /* 0x0000000b000a7c82 */ /* 0x000fe20008000000 */
[----:B------:R-:W-:Y:S02]  /*27f0*/  USHF.R.U32.HI UR4, URZ, UR22, UR4 ;  /* 0x00000016ff047299 */ /* 0x000fe40008011604 */
[----:B------:R-:W-:Y:S01]  /*2800*/  @UP3 USHF.R.U32.HI UR5, URZ, UR9, UR10 ;  /* 0x00000009ff053299 */ /* 0x000fe2000801160a */
[----:B------:R-:W-:Y:S01]  /*2810*/  UMOV UR16, UR17 ;  /* 0x0000001100107c82 */ /* 0x000fe20008000000 */
[----:B------:R-:W-:Y:S01]  /*2820*/  UMOV UR18, UR19 ;  /* 0x0000001300127c82 */ /* 0x000fe20008000000 */
[----:B------:R-:W-:Y:S02]  /*2830*/  USHF.R.U32.HI UR13, URZ, UR13, UR16 ;  /* 0x0000000dff0d7299 */ /* 0x000fe40008011610 */
[----:B------:R-:W-:Y:S02]  /*2840*/  USEL UR4, UR53, UR4, !UP0 ;  /* 0x0000000435047287 */ /* 0x000fe4000c000000 */
[----:B------:R-:W-:-:S02]  /*2850*/  @UP3 USHF.R.U32.HI UR6, URZ, UR9, UR18 ;  /* 0x00000009ff063299 */ /* 0x000fc40008011612 */
[----:B------:R-:W-:Y:S02]  /*2860*/  UIMAD UR7, UR39, UR5, URZ ;  /* 0x00000005270772a4 */ /* 0x000fe4000f8e02ff */
[----:B------:R-:W-:Y:S02]  /*2870*/  USEL UR5, UR54, UR13, !UP2 ;  /* 0x0000000d36057287 */ /* 0x000fe4000d000000 */
[----:B------:R-:W-:Y:S02]  /*2880*/  UIMAD UR10, UR39, UR6, URZ ;  /* 0x00000006270a72a4 */ /* 0x000fe4000f8e02ff */
[----:B------:R-:W-:Y:S02]  /*2890*/  UISETP.GE.AND UP0, UPT, UR4, UR7, UPT ;  /* 0x000000070400728c */ /* 0x000fe4000bf06270 */
[----:B------:R-:W-:Y:S02]  /*28a0*/  UIMAD.WIDE.U32 UR12, UR4, UR8, URZ ;  /* 0x00000008040c72a5 */ /* 0x000fe4000f8e00ff */
[----:B------:R-:W-:-:S02]  /*28b0*/  UISETP.GE.OR UP0, UPT, UR5, UR10, UP0 ;  /* 0x0000000a0500728c */ /* 0x000fc40008706670 */
[----:B------:R-:W-:Y:S02]  /*28c0*/  UIMAD.WIDE.U32 UR10, UR5, UR8, URZ ;  /* 0x00000008050a72a5 */ /* 0x000fe4000f8e00ff */
[----:B------:R-:W-:Y:S01]  /*28d0*/  UIADD3 UR12, UPT, UPT, -UR4, URZ, URZ ;  /* 0x000000ff040c7290 */ /* 0x000fe2000fffe1ff */
[----:B------:R-:W-:Y:S01]  /*28e0*/  UMOV UR8, UR13 ;  /* 0x0000000d00087c82 */ /* 0x000fe20008000000 */
[----:B------:R-:W-:Y:S02]  /*28f0*/  UIADD3 UR10, UPT, UPT, -UR5, URZ, URZ ;  /* 0x000000ff050a7290 */ /* 0x000fe4000fffe1ff */
[----:B------:R-:W-:-:S03]  /*2900*/  USHF.R.U32.HI UR8, URZ, UR9, UR8 ;  /* 0x00000009ff087299 */ /* 0x000fc60008011608 */
[----:B------:R-:W-:Y:S01]  /*2910*/  @!UP0 UMOV UR7, UR11 ;  /* 0x0000000b00078c82 */ /* 0x000fe20008000000 */
[----:B------:R-:W-:Y:S02]  /*2920*/  UIMAD UR12, UR14, UR12, UR53 ;  /* 0x0000000c0e0c72a4 */ /* 0x000fe4000f8e0235 */
[----:B------:R-:W-:Y:S02]  /*2930*/  USEL UR8, UR4, UR8, !UP3 ;  /* 0x0000000804087287 */ /* 0x000fe4000d800000 */
[----:B------:R-:W-:Y:S02]  /*2940*/  @!UP0 USHF.R.U32.HI UR7, URZ, UR9, UR7 ;  /* 0x00000009ff078299 */ /* 0x000fe40008011607 */
[----:B------:R-:W-:Y:S02]  /*2950*/  UIADD3 UR9, UPT, UPT, -UR8, URZ, URZ ;  /* 0x000000ff08097290 */ /* 0x000fe4000fffe1ff */
[----:B------:R-:W-:Y:S02]  /*2960*/  @!UP0 USEL UR7, UR5, UR7, !UP3 ;  /* 0x0000000705078287 */ /* 0x000fe4000d800000 */
[----:B------:R-:W-:-:S02]  /*2970*/  UIMAD UR9, UR39, UR9, UR4 ;  /* 0x00000009270972a4 */ /* 0x000fc4000f8e0204 */
[----:B------:R-:W-:Y:S02]  /*2980*/  @!UP0 UIADD3 UR8, UPT, UPT, UR8, -UR7, URZ ;  /* 0x8000000708088290 */ /* 0x000fe4000fffe0ff */
[----:B------:R-:W-:Y:S02]  /*2990*/  @!UP0 UIMAD UR7, UR9, UR6, UR7 ;  /* 0x00000006090782a4 */ /* 0x000fe4000f8e0207 */
[----:B------:R-:W-:Y:S02]  /*29a0*/  @!UP0 UIMAD UR4, UR39, UR8, UR5 ;  /* 0x00000008270482a4 */ /* 0x000fe4000f8e0205 */
[----:B------:R-:W-:Y:S02]  /*29b0*/  UIMAD UR6, UR20, UR10, UR54 ;  /* 0x0000000a140672a4 */ /* 0x000fe4000f8e0236 */
[----:B------:R-:W-:Y:S01]  /*29c0*/  UIMAD UR53, UR4, UR14, UR12 ;  /* 0x0000000e043572a4 */ /* 0x000fe2000f8e020c */
[----:B------:R-:W-:Y:S02]  /*29d0*/  @!UP0 UMOV UR5, UR7 ;  /* 0x0000000700058c82 */ /* 0x000fe40008000000 */
[----:B------:R-:W-:-:S12]  /*29e0*/  UIMAD UR54, UR5, UR20, UR6 ;  /* 0x00000014053672a4 */ /* 0x000fd8000f8e0206 */
.L_x_44:
[----:B------:R-:W2:Y:S02]  /*29f0*/  LDCU UR4, c[0x0][0xb30] ;  /* 0x00016600ff0477ac */ /* 0x000ea40008000800 */
[----:B--2---:R-:W-:-:S09]  /*2a00*/  UISETP.NE.AND UP0, UPT, UR4, 0x1, UPT ;  /* 0x000000010400788c */ /* 0x004fd2000bf05270 */
[----:B------:R-:W-:Y:S05]  /*2a10*/  BRA.U UP0, `(.L_x_45) ;  /* 0x0000000100447547 */ /* 0x000fea000b800000 */
[----:B------:R-:W2:Y:S01]  /*2a20*/  LDCU.128 UR8, c[0x0][0xb10] ;  /* 0x00016200ff0877ac */ /* 0x000ea20008000c00 */
[----:B------:R-:W4:Y:S01]  /*2a30*/  LDCU UR12, c[0x0][0xb0c] ;  /* 0x00016180ff0c77ac */ /* 0x000f220008000800 */
[----:B------:R-:W1:Y:S01]  /*2a40*/  LDCU UR13, c[0x0][0xb20] ;  /* 0x00016400ff0d77ac */ /* 0x000e620008000800 */
[----:B--2---:R-:W-:Y:S02]  /*2a50*/  UIMAD.WIDE.U32 UR6, UR54, UR8, URZ ;  /* 0x00000008360672a5 */ /* 0x004fe4000f8e00ff */
[----:B------:R-:W-:Y:S02]  /*2a60*/  UIMAD.WIDE.U32 UR4, UR53, UR11, URZ ;  /* 0x0000000b350472a5 */ /* 0x000fe4000f8e00ff */
[----:B----4-:R-:W-:Y:S02]  /*2a70*/  UISETP.NE.AND UP2, UPT, UR12, 0x1, UPT ;  /* 0x000000010c00788c */ /* 0x010fe4000bf45270 */
[----:B------:R-:W-:Y:S01]  /*2a80*/  UISETP.NE.AND UP0, UPT, UR10, 0x1, UPT ;  /* 0x000000010a00788c */ /* 0x000fe2000bf05270 */
[----:B------:R-:W-:-:S02]  /*2a90*/  UMOV UR6, UR7 ;  /* 0x0000000700067c82 */ /* 0x000fc40008000000 */
[----:B------:R-:W-:Y:S01]  /*2aa0*/  UMOV UR4, UR5 ;  /* 0x0000000500047c82 */ /* 0x000fe20008000000 */
[----:B------:R-:W-:Y:S02]  /*2ab0*/  USHF.R.U32.HI UR6, URZ, UR9, UR6 ;  /* 0x00000009ff067299 */ /* 0x000fe40008011606 */
[----:B-1----:R-:W-:Y:S02]  /*2ac0*/  USHF.R.U32.HI UR4, URZ, UR13, UR4 ;  /* 0x0000000dff047299 */ /* 0x002fe40008011604 */
[----:B------:R-:W-:Y:S02]  /*2ad0*/  USEL UR5, UR54, UR6, !UP2 ;  /* 0x0000000636057287 */ /* 0x000fe4000d000000 */
[----:B------:R-:W-:-:S04]  /*2ae0*/  USEL UR4, UR53, UR4, !UP0 ;  /* 0x0000000435047287 */ /* 0x000fc8000c000000 */
[----:B------:R-:W-:Y:S02]  /*2af0*/  UIADD3 UR6, UPT, UPT, UR5, -UR4, URZ ;  /* 0x8000000405067290 */ /* 0x000fe4000fffe0ff */
[----:B------:R-:W-:Y:S02]  /*2b00*/  UIADD3 UR4, UPT, UPT, -UR5, UR4, URZ ;  /* 0x0000000405047290 */ /* 0x000fe4000fffe1ff */
[----:B------:R-:W-:Y:S02]  /*2b10*/  UIMAD UR53, UR6, UR10, UR53 ;  /* 0x0000000a063572a4 */ /* 0x000fe4000f8e0235 */
[----:B------:R-:W-:-:S12]  /*2b20*/  UIMAD UR54, UR4, UR12, UR54 ;  /* 0x0000000c043672a4 */ /* 0x000fd8000f8e0236 */
.L_x_45:
[----:B------:R-:W-:Y:S01]  /*2b30*/  VIADD R11, R11, 0x1 ;  /* 0x000000010b0b7836 */ /* 0x000fe20000000000 */
[----:B------:R-:W-:Y:S02]  /*2b40*/  R2UR UR5, R56 ;  /* 0x00000000380572ca */ /* 0x000fe400000e0000 */
[----:B------:R-:W-:Y:S02]  /*2b50*/  R2UR UR4, R55 ;  /* 0x00000000370472ca */ /* 0x000fe400000e0000 */
[C---:B------:R-:W-:Y:S02]  /*2b60*/  ISETP.NE.AND P0, PT, R11.reuse, 0x2, PT ;  /* 0x000000020b00780c */ /* 0x040fe40003f05270 */
[----:B------:R-:W-:Y:S02]  /*2b70*/  PLOP3.LUT P2, PT, PT, PT, PT, 0x80, 0x8 ;  /* 0x000000000008781c */ /* 0x000fe40003f4f070 */
[----:B-1----:R-:W-:Y:S02]  /*2b80*/  SEL R0, RZ, 0x1, P0 ;  /* 0x00000001ff007807 */ /* 0x002fe40000000000 */
[----:B------:R-:W-:-:S02]  /*2b90*/  SEL R11, R11, RZ, P0 ;  /* 0x000000ff0b0b7207 */ /* 0x000fc40000000000 */
[----:B------:R-:W-:Y:S01]  /*2ba0*/  LOP3.LUT R10, R10, R0, RZ, 0x3c, !PT ;  /* 0x000000000a0a7212 */ /* 0x000fe200078e3cff */
[----:B------:R-:W-:Y:S02]  /*2bb0*/  UIADD3 UR24, UPT, UPT, UR54, UR5, URZ ;  /* 0x0000000536187290 */ /* 0x000fe4000fffe0ff */
[----:B------:R-:W-:Y:S01]  /*2bc0*/  UIADD3 UR28, UPT, UPT, UR53, UR4, URZ ;  /* 0x00000004351c7290 */ /* 0x000fe2000fffe0ff */
[----:B------:R-:W-:Y:S11]  /*2bd0*/  BRA.U UP1, `(.L_x_46) ;  /* 0xffffffed010c7547 */ /* 0x000ff6000b83ffff */
[----:B------:R-:W-:Y:S01]  /*2be0*/  UIADD3 UR21, UPT, UPT, UR21, 0x10, URZ ;  /* 0x0000001015157890 */ /* 0x000fe2000fffe0ff */
[----:B------:R-:W-:-:S03]  /*2bf0*/  SHF.L.U32 R2, R12, 0x1f, RZ ;  /* 0x0000001f0c027819 */ /* 0x000fc600000006ff */
[----:B------:R-:W-:-:S09]  /*2c00*/  ULEA UR4, UR23, UR21, 0x3 ;  /* 0x0000001517047291 */ /* 0x000fd2000f8e18ff */
[----:B------:R-:W1:Y:S02]  /*2c10*/  SYNCS.PHASECHK.TRANS64.TRYWAIT P0, [UR4], R2 ;  /* 0x00000002ff0075a7 */ /* 0x000e640008001104 */
[----:B-1----:R-:W-:Y:S05]  /*2c20*/  @!P0 BRA `(.L_x_47) ;  /* 0x0000006800088947 */ /* 0x002fea0003800000 */
.L_x_145:
[----:B------:R-:W-:-:S04]  /*2c30*/  UIADD3 UR4, UPT, UPT, UR23, 0x1, URZ ;  /* 0x0000000117047890 */ /* 0x000fc8000fffe0ff */
[----:B------:R-:W-:-:S04]  /*2c40*/  UISETP.NE.AND UP0, UPT, UR4, 0x2, UPT ;  /* 0x000000020400788c */ /* 0x000fc8000bf05270 */
[----:B------:R-:W-:Y:S02]  /*2c50*/  USEL UR5, URZ, 0x1, UP0 ;  /* 0x00000001ff057887 */ /* 0x000fe40008000000 */
[----:B------:R-:W-:-:S04]  /*2c60*/  USEL UR4, UR4, URZ, UP0 ;  /* 0x000000ff04047287 */ /* 0x000fc80008000000 */
[----:B------:R-:W-:Y:S01]  /*2c70*/  ULEA UR4, UR4, UR21, 0x3 ;  /* 0x0000001504047291 */ /* 0x000fe2000f8e18ff */
[----:B-1----:R-:W-:-:S04]  /*2c80*/  LOP3.LUT R2, R12, UR5, RZ, 0x3c, !PT ;  /* 0x000000050c027c12 */ /* 0x002fc8000f8e3cff */
[----:B------:R-:W-:Y:S01]  /*2c90*/  SHF.L.U32 R2, R2, 0x1f, RZ ;  /* 0x0000001f02027819 */ /* 0x000fe200000006ff */
[----:B------:R-:W-:-:S07]  /*2ca0*/  IMAD.U32 R0, RZ, RZ, UR4 ;  /* 0x00000004ff007e24 */ /* 0x000fce000f8e00ff */
.L_x_48:
[----:B-1----:R1:W2:Y:S02]  /*2cb0*/  SYNCS.PHASECHK.TRANS64.TRYWAIT P0, [R0+URZ], R2 ;  /* 0x00000002000075a7 */ /* 0x0022a400080011ff */
[----:B--2---:R-:W-:Y:S05]  /*2cc0*/  @!P0 NANOSLEEP.SYNCS 0x989680 ;  /* 0x009896800000895d */ /* 0x004fea0003900000 */
[----:B------:R-:W2:Y:S02]  /*2cd0*/  @!P0 SYNCS.PHASECHK.TRANS64 P0, [R0+URZ], R2 ;  /* 0x00000002000085a7 */ /* 0x000ea400080010ff */
[----:B--2---:R-:W-:Y:S05]  /*2ce0*/  @P0 EXIT ;  /* 0x000000000000094d */ /* 0x004fea0003800000 */
[----:B------:R-:W-:Y:S05]  /*2cf0*/  BRA `(.L_x_48) ;  /* 0xfffffffc00ec7947 */ /* 0x000fea000383ffff */
.L_x_22:
[----:B------:R-:W-:-:S04]  /*2d00*/  UISETP.NE.AND UP0, UPT, UR55, URZ, UPT ;  /* 0x000000ff3700728c */ /* 0x000fc8000bf05270 */
[----:B------:R-:W-:-:S09]  /*2d10*/  UISETP.NE.OR UP0, UPT, UR18, 0x1, UP0 ;  /* 0x000000011200788c */ /* 0x000fd20008705670 */
[----:B------:R-:W-:Y:S05]  /*2d20*/  BRA.U UP0, `(.L_x_49) ;  /* 0x0000000500487547 */ /* 0x000fea000b800000 */
[----:B------:R-:W-:Y:S01]  /*2d30*/  ISETP.GE.U32.AND P2, PT, R0, 0x4, PT ;  /* 0x000000040000780c */ /* 0x000fe20003f46070 */
[----:B------:R-:W-:Y:S01]  /*2d40*/  IMAD.MOV.U32 R12, RZ, RZ, 0x1 ;  /* 0x00000001ff0c7424 */ /* 0x000fe200078e00ff */
[----:B------:R-:W-:Y:S02]  /*2d50*/  CS2R R10, SRZ ;  /* 0x00000000000a7805 */ /* 0x000fe4000001ff00 */
[----:B------:R-:W-:Y:S01]  /*2d60*/  CS2R R8, SRZ ;  /* 0x0000000000087805 */ /* 0x000fe2000001ff00 */
[----:B------:R-:W-:Y:S01]  /*2d70*/  UMOV UR6, 0x400 ;  /* 0x0000040000067882 */ /* 0x000fe20000000000 */
[----:B------:R-:W-:Y:S01]  /*2d80*/  UMOV UR5, URZ ;  /* 0x000000ff00057c82 */ /* 0x000fe20008000000 */
[----:B------:R-:W-:-:S12]  /*2d90*/  ULEA UR6, UR55, UR6, 0x18 ;  /* 0x0000000637067291 */ /* 0x000fd8000f8ec0ff */
.L_x_53:
[----:B------:R-:W-:Y:S02]  /*2da0*/  LEA R2, R8, UR6, 0x3 ;  /* 0x0000000608027c11 */ /* 0x000fe4000f8e18ff */
[----:B------:R-:W-:-:S03]  /*2db0*/  SHF.L.U32 R4, R9, 0x1f, RZ ;  /* 0x0000001f09047819 */ /* 0x000fc600000006ff */
[----:B------:R-:W-:Y:S01]  /*2dc0*/  VIADD R5, R2, 0xe0 ;  /* 0x000000e002057836 */ /* 0x000fe20000000000 */
[----:B------:R-:W2:Y:S02]  /*2dd0*/  SYNCS.PHASECHK.TRANS64.TRYWAIT P0, [R2+URZ+0xd0], R4 ;  /* 0x0000d004020075a7 */ /* 0x000ea400080011ff */
[----:B--2---:R-:W-:Y:S05]  /*2de0*/  @!P0 BRA `(.L_x_50) ;  /* 0x0000006400b08947 */ /* 0x004fea0003800000 */
.L_x_146:
[----:B------:R-:W-:Y:S01]  /*2df0*/  ULEA UR4, UR5, UR6, 0x3 ;  /* 0x0000000605047291 */ /* 0x000fe2000f8e18ff */
[----:B--2---:R-:W-:Y:S01]  /*2e00*/  PRMT R2, RZ, 0x654, R5 ;  /* 0x00000654ff027816 */ /* 0x004fe20000000005 */
[----:B------:R-:W-:Y:S01]  /*2e10*/  @!P2 IMAD.MOV.U32 R4, RZ, RZ, 0x10 ;  /* 0x00000010ff04a424 */ /* 0x000fe200078e00ff */
[----:B------:R-:W-:Y:S01]  /*2e20*/  SHF.L.U32 R5, R12, 0x1f, RZ ;  /* 0x0000001f0c057819 */ /* 0x000fe200000006ff */
[----:B------:R-:W-:Y:S01]  /*2e30*/  UIADD3 UR7, UPT, UPT, UR4, 0x70, URZ ;  /* 0x0000007004077890 */ /* 0x000fe2000fffe0ff */
[----:B------:R2:W-:Y:S05]  /*2e40*/  SYNCS.ARRIVE.TRANS64.RED.A1T0 RZ, [R2+URZ], RZ ;  /* 0x000000ff02ff79a7 */ /* 0x0005ea00081004ff */
[----:B------:R-:W-:Y:S01]  /*2e50*/  IMAD.U32 R6, RZ, RZ, UR7 ;  /* 0x00000007ff067e24 */ /* 0x000fe2000f8e00ff */
[----:B------:R-:W3:Y:S04]  /*2e60*/  SYNCS.PHASECHK.TRANS64.TRYWAIT P0, [UR4+0x80], R5 ;  /* 0x00008005ff0075a7 */ /* 0x000ee80008001104 */
[----:B------:R-:W-:Y:S01]  /*2e70*/  PRMT R6, R0, 0x654, R6 ;  /* 0x0000065400067816 */ /* 0x000fe20000000006 */
[----:B--23--:R-:W-:Y:S06]  /*2e80*/  @!P0 BRA `(.L_x_51) ;  /* 0x00000064009c8947 */ /* 0x00cfec0003800000 */
.L_x_148:
[----:B------:R-:W-:Y:S01]  /*2e90*/  ULEA UR8, UR5, UR6, 0x4 ;  /* 0x0000000605087291 */ /* 0x000fe2000f8e20ff */
[----:B------:R-:W-:Y:S01]  /*2ea0*/  SEL R3, R6, R3, !P2 ;  /* 0x0000000306037207 */ /* 0x000fe20005000000 */
[----:B------:R-:W-:Y:S01]  /*2eb0*/  UIADD3 UR9, UPT, UPT, UR4, 0x70, URZ ;  /* 0x0000007004097890 */ /* 0x000fe2000fffe0ff */
[----:B--2---:R-:W-:Y:S01]  /*2ec0*/  LEA R2, R11, UR6, 0x3 ;  /* 0x000000060b027c11 */ /* 0x004fe2000f8e18ff */
[----:B------:R-:W-:Y:S01]  /*2ed0*/  UIADD3 UR8, UPT, UPT, UR8, 0x100, URZ ;  /* 0x0000010008087890 */ /* 0x000fe2000fffe0ff */
[----:B------:R2:W-:Y:S01]  /*2ee0*/  @!P2 SYNCS.ARRIVE.TRANS64.RED RZ, [R3+URZ], R4 ;  /* 0x0000000403ffa9a7 */ /* 0x0005e200080004ff */
[----:B------:R-:W-:Y:S01]  /*2ef0*/  UIADD3 UR4, UPT, UPT, UR5, 0x1, URZ ;  /* 0x0000000105047890 */ /* 0x000fe2000fffe0ff */
[----:B------:R-:W-:-:S03]  /*2f00*/  VIADD R8, R8, 0x1 ;  /* 0x0000000108087836 */ /* 0x000fc60000000000 */
[----:B------:R-:W-:Y:S02]  /*2f10*/  UISETP.NE.AND UP0, UPT, UR4, 0x2, UPT ;  /* 0x000000020400788c */ /* 0x000fe4000bf05270 */
[----:B------:R-:W-:Y:S01]  /*2f20*/  ISETP.NE.AND P0, PT, R8, 0x2, PT ;  /* 0x000000020800780c */ /* 0x000fe20003f05270 */
[----:B------:R-:W-:Y:S06]  /*2f30*/  UGETNEXTWORKID.BROADCAST [UR8], [UR9] ;  /* 0x00000000080073ca */ /* 0x000fec0008000100 */
[----:B------:R-:W-:Y:S02]  /*2f40*/  USEL UR7, URZ, 0x1, UP0 ;  /* 0x00000001ff077887 */ /* 0x000fe40008000000 */
[----:B------:R-:W-:-:S04]  /*2f50*/  USEL UR5, UR4, URZ, UP0 ;  /* 0x000000ff04057287 */ /* 0x000fc80008000000 */
[----:B------:R-:W-:Y:S02]  /*2f60*/  LOP3.LUT R12, R12, UR7, RZ, 0x3c, !PT ;  /* 0x000000070c0c7c12 */ /* 0x000fe4000f8e3cff */
[----:B--2---:R-:W-:-:S04]  /*2f70*/  SHF.L.U32 R4, R10, 0x1f, RZ ;  /* 0x0000001f0a047819 */ /* 0x004fc800000006ff */
[----:B------:R-:W2:Y:S02]  /*2f80*/  SYNCS.PHASECHK.TRANS64.TRYWAIT P1, [R2+URZ+0x70], R4 ;  /* 0x00007004020075a7 */ /* 0x000ea400080211ff */
[----:B--2---:R-:W-:Y:S05]  /*2f90*/  @!P1 BRA `(.L_x_52) ;  /* 0x0000006400709947 */ /* 0x004fea0003800000 */
.L_x_149:
[C---:B--2---:R-:W-:Y:S01]  /*2fa0*/  LEA R4, R11.reuse, UR6, 0x4 ;  /* 0x000000060b047c11 */ /* 0x044fe2000f8e20ff */
[----:B------:R-:W-:Y:S01]  /*2fb0*/  VIADD R2, R2, 0x80 ;  /* 0x0000008002027836 */ /* 0x000fe20000000000 */
[----:B------:R-:W-:Y:S01]  /*2fc0*/  SEL R8, R8, RZ, P0 ;  /* 0x000000ff08087207 */ /* 0x000fe20000000000 */
[----:B------:R-:W-:-:S03]  /*2fd0*/  VIADD R11, R11, 0x1 ;  /* 0x000000010b0b7836 */ /* 0x000fc60000000000 */
[----:B------:R-:W2:Y:S01]  /*2fe0*/  LDS.128 R4, [R4+0x100] ;  /* 0x0001000004047984 */ /* 0x000ea20000000c00 */
[----:B------:R-:W-:Y:S02]  /*2ff0*/  PRMT R2, RZ, 0x654, R2 ;  /* 0x00000654ff027816 */ /* 0x000fe40000000002 */
[C---:B------:R-:W-:Y:S01]  /*3000*/  ISETP.NE.AND P1, PT, R11.reuse, 0x2, PT ;  /* 0x000000020b00780c */ /* 0x040fe20003f25270 */
[----:B------:R-:W-:Y:S01]  /*3010*/  @!PT LDS RZ, [RZ] ;  /* 0x00000000fffff984 */ /* 0x000fe20000000800 */
[----:B------:R-:W-:Y:S01]  /*3020*/  @!PT LDS RZ, [RZ] ;  /* 0x00000000fffff984 */ /* 0x000fe20000000800 */
[----:B------:R-:W-:Y:S01]  /*3030*/  @!PT LDS RZ, [RZ] ;  /* 0x00000000fffff984 */ /* 0x000fe20000000800 */
[----:B------:R-:W-:Y:S01]  /*3040*/  @!PT LDS RZ, [RZ] ;  /* 0x00000000fffff984 */ /* 0x000fe20000000800 */
[----:B------:R3:W-:Y:S06]  /*3050*/  MEMBAR.ALL.CTA ;  /* 0x0000000000007992 */ /* 0x0007ec0000008000 */
[----:B---3--:R-:W3:Y:S01]  /*3060*/  FENCE.VIEW.ASYNC.S ;  /* 0x00000000000073c6 */ /* 0x008ee20000000000 */
[----:B------:R-:W-:Y:S01]  /*3070*/  SEL R11, R11, RZ, P1 ;  /* 0x000000ff0b0b7207 */ /* 0x000fe20000800000 */
[----:B---3--:R3:W-:Y:S01]  /*3080*/  SYNCS.ARRIVE.TRANS64.RED.A1T0 RZ, [R2+URZ], RZ ;  /* 0x000000ff02ff79a7 */ /* 0x0087e200081004ff */
[----:B--2---:R-:W-:-:S02]  /*3090*/  LOP3.LUT P3, RZ, R6, 0x1, RZ, 0xc0, !PT ;  /* 0x0000000106ff7812 */ /* 0x004fc4000786c0ff */
[----:B------:R-:W-:-:S04]  /*30a0*/  SEL R4, RZ, 0x1, P1 ;  /* 0x00000001ff047807 */ /* 0x000fc80000800000 */
[----:B------:R-:W-:Y:S02]  /*30b0*/  LOP3.LUT R10, R10, R4, RZ, 0x3c, !PT ;  /* 0x000000040a0a7212 */ /* 0x000fe400078e3cff */
[----:B---3--:R-:W-:-:S04]  /*30c0*/  SEL R2, RZ, 0x1, P0 ;  /* 0x00000001ff027807 */ /* 0x008fc80000000000 */
[----:B------:R-:W-:Y:S01]  /*30d0*/  LOP3.LUT R9, R9, R2, RZ, 0x3c, !PT ;  /* 0x0000000209097212 */ /* 0x000fe200078e3cff */
[----:B------:R-:W-:Y:S06]  /*30e0*/  @P3 BRA `(.L_x_53) ;  /* 0xfffffffc002c3947 */ /* 0x000fec000383ffff */
[----:B------:R-:W-:Y:S01]  /*30f0*/  ULEA UR4, UR5, UR6, 0x3 ;  /* 0x0000000605047291 */ /* 0x000fe2000f8e18ff */
[----:B------:R-:W-:-:S08]  /*3100*/  SHF.L.U32 R2, R12, 0x1f, RZ ;  /* 0x0000001f0c027819 */ /* 0x000fd000000006ff */
[----:B------:R-:W2:Y:S02]  /*3110*/  SYNCS.PHASECHK.TRANS64 P0, [UR4+0x80], R2 ;  /* 0x00008002ff0075a7 */ /* 0x000ea40008001004 */
[----:B--2---:R-:W-:Y:S05]  /*3120*/  @P0 BRA `(.L_x_54) ;  /* 0x0000000000080947 */ /* 0x004fea0003800000 */
[----:B------:R-:W2:Y:S02]  /*3130*/  SYNCS.PHASECHK.TRANS64.TRYWAIT P0, [UR4+0x80], R2 ;  /* 0x00008002ff0075a7 */ /* 0x000ea40008001104 */
[----:B--2---:R-:W-:Y:S05]  /*3140*/  @!P0 BRA `(.L_x_55) ;  /* 0x0000006400188947 */ /* 0x004fea0003800000 */
.L_x_54:
[----:B------:R-:W-:-:S04]  /*3150*/  UIADD3 UR7, UPT, UPT, UR5, 0x1, URZ ;  /* 0x0000000105077890 */ /* 0x000fc8000fffe0ff */
[----:B------:R-:W-:-:S04]  /*3160*/  UISETP.NE.AND UP0, UPT, UR7, 0x2, UPT ;  /* 0x000000020700788c */ /* 0x000fc8000bf05270 */
[----:B------:R-:W-:Y:S02]  /*3170*/  USEL UR8, URZ, 0x1, UP0 ;  /* 0x00000001ff087887 */ /* 0x000fe40008000000 */
[----:B------:R-:W-:-:S04]  /*3180*/  USEL UR7, UR7, URZ, UP0 ;  /* 0x000000ff07077287 */ /* 0x000fc80008000000 */
[----:B------:R-:W-:Y:S01]  /*3190*/  ULEA UR7, UR7, UR6, 0x3 ;  /* 0x0000000607077291 */ /* 0x000fe2000f8e18ff */
[----:B--2---:R-:W-:-:S04]  /*31a0*/  LOP3.LUT R2, R12, UR8, RZ, 0x3c, !PT ;  /* 0x000000080c027c12 */ /* 0x004fc8000f8e3cff */
[----:B------:R-:W-:-:S04]  /*31b0*/  SHF.L.U32 R0, R2, 0x1f, RZ ;  /* 0x0000001f02007819 */ /* 0x000fc800000006ff */
[----:B------:R-:W2:Y:S02]  /*31c0*/  SYNCS.PHASECHK.TRANS64 P0, [UR7+0x80], R0 ;  /* 0x00008000ff0075a7 */ /* 0x000ea40008001007 */
[----:B-12---:R-:W-:Y:S05]  /*31d0*/  @P0 EXIT ;  /* 0x000000000000094d */ /* 0x006fea0003800000 */
[----:B------:R-:W-:Y:S02]  /*31e0*/  SHF.L.U32 R2, R2, 0x1f, RZ ;  /* 0x0000001f02027819 */ /* 0x000fe400000006ff */
[----:B------:R-:W-:-:S07]  /*31f0*/  MOV R0, UR7 ;  /* 0x0000000700007c02 */ /* 0x000fce0008000f00 */
.L_x_56:
[----:B-1----:R1:W2:Y:S02]  /*3200*/  SYNCS.PHASECHK.TRANS64.TRYWAIT P0, [R0+URZ+0x80], R2 ;  /* 0x00008002000075a7 */ /* 0x0022a400080011ff */
[----:B--2---:R-:W-:Y:S05]  /*3210*/  @!P0 NANOSLEEP.SYNCS 0x989680 ;  /* 0x009896800000895d */ /* 0x004fea0003900000 */
[----:B------:R-:W2:Y:S02]  /*3220*/  @!P0 SYNCS.PHASECHK.TRANS64 P0, [R0+URZ+0x80], R2 ;  /* 0x00008002000085a7 */ /* 0x000ea400080010ff */
[----:B--2---:R-:W-:Y:S05]  /*3230*/  @P0 EXIT ;  /* 0x000000000000094d */ /* 0x004fea0003800000 */
[----:B------:R-:W-:Y:S05]  /*3240*/  BRA `(.L_x_56) ;  /* 0xfffffffc00ec7947 */ /* 0x000fea000383ffff */
.L_x_49:
[----:B------:R-:W-:Y:S05]  /*3250*/  BRA.U UP4, `(.L_x_57) ;  /* 0x0000001504047547 */ /* 0x000fea000b800000 */
[----:B------:R-:W-:Y:S01]  /*3260*/  UMOV UR4, 0x40 ;  /* 0x0000004000047882 */ /* 0x000fe20000000000 */
[----:B------:R-:W-:Y:S01]  /*3270*/  NOP ;  /* 0x0000000000007918 */ /* 0x000fe20000000000 */
[----:B------:R-:W-:Y:S01]  /*3280*/  ULEA UR5, UR55, UR4, 0x18 ;  /* 0x0000000437057291 */ /* 0x000fe2000f8ec0ff */
[----:B------:R-:W-:Y:S02]  /*3290*/  UMOV UR6, 0x400 ;  /* 0x0000040000067882 */ /* 0x000fe40000000000 */
[----:B------:R-:W-:-:S06]  /*32a0*/  ULEA UR6, UR55, UR6, 0x18 ;  /* 0x0000000637067291 */ /* 0x000fcc000f8ec0ff */
[----:B------:R-:W2:Y:S02]  /*32b0*/  LDS.U8 R0, [UR5+0x1c] ;  /* 0x00001c05ff007984 */ /* 0x000ea40008000000 */
[----:B--2---:R-:W-:-:S13]  /*32c0*/  ISETP.NE.AND P0, PT, R0, RZ, PT ;  /* 0x000000ff0000720c */ /* 0x004fda0003f05270 */
[----:B------:R-:W-:Y:S05]  /*32d0*/  @P0 BRA `(.L_x_58) ;  /* 0x0000000000580947 */ /* 0x000fea0003800000 */
[----:B------:R-:W-:-:S13]  /*32e0*/  ELECT P0, URZ, PT ;  /* 0x0000000000ff782f */ /* 0x000fda0003800000 */
[----:B------:R-:W-:Y:S05]  /*32f0*/  @!P0 BRA `(.L_x_59) ;  /* 0x0000000000608947 */ /* 0x000fea0003800000 */
[----:B------:R-:W-:Y:S01]  /*3300*/  UMOV UR4, 0x10 ;  /* 0x0000001000047882 */ /* 0x000fe20000000000 */
[----:B------:R-:W-:Y:S01]  /*3310*/  HFMA2 R0, -RZ, RZ, 0, 5.9604644775390625e-08 ;  /* 0x00000001ff007431 */ /* 0x000fe200000001ff */
[----:B------:R-:W-:-:S03]  /*3320*/  MOV R3, 0xffff ;  /* 0x0000ffff00037802 */ /* 0x000fc60000000f00 */
[----:B------:R-:W-:Y:S04]  /*3330*/  DEPBAR.LE SB2, 0x36 ;  /* 0x0000ad800000791a */ /* 0x000fe80000000000 */
[----:B------:R-:W2:Y:S02]  /*3340*/  UTCATOMSWS.FIND_AND_SET.ALIGN UP0, UR4, UR4 ;  /* 0x00000004000475e3 */ /* 0x000ea40008000800 */
[----:B--2---:R-:W-:Y:S01]  /*3350*/  MOV R4, UR4 ;  /* 0x0000000400047c02 */ /* 0x004fe20008000f00 */
[----:B------:R-:W-:Y:S06]  /*3360*/  BRA.U UP0, `(.L_x_60) ;  /* 0x0000000100187547 */ /* 0x000fec000b800000 */
.L_x_61:
[----:B------:R-:W-:Y:S05]  /*3370*/  NANOSLEEP 0x64 ;  /* 0x000000640000795d */ /* 0x000fea0003800000 */
[----:B------:R-:W-:-:S05]  /*3380*/  UMOV UR4, 0x10 ;  /* 0x0000001000047882 */ /* 0x000fca0000000000 */
[----:B------:R-:W-:Y:S04]  /*3390*/  DEPBAR.LE SB2, 0x36 ;  /* 0x0000ad800000791a */ /* 0x000fe80000000000 */
[----:B------:R-:W2:Y:S02]  /*33a0*/  UTCATOMSWS.FIND_AND_SET.ALIGN UP0, UR4, UR4 ;  /* 0x00000004000475e3 */ /* 0x000ea40008000800 */
[----:B--2---:R-:W-:Y:S01]  /*33b0*/  MOV R4, UR4 ;  /* 0x0000000400047c02 */ /* 0x004fe20008000f00 */
[----:B------:R-:W-:Y:S05]  /*33c0*/  BRA.U !UP0, `(.L_x_61) ;  /* 0xfffffffd08e87547 */ /* 0x000fea000b83ffff */
.L_x_60:
[-C--:B------:R-:W-:Y:S02]  /*33d0*/  SHF.L.U32 R3, R3, R4.reuse, RZ ;  /* 0x0000000403037219 */ /* 0x080fe400000006ff */
[----:B------:R-:W-:Y:S01]  /*33e0*/  SHF.L.U32 R0, R0, R4, RZ ;  /* 0x0000000400007219 */ /* 0x000fe200000006ff */
[----:B------:R-:W-:Y:S02]  /*33f0*/  IMAD.SHL.U32 R4, R4, 0x20, RZ ;  /* 0x0000002004047824 */ /* 0x000fe400078e00ff */
[----:B------:R2:W-:Y:S04]  /*3400*/  ATOMS.OR RZ, [UR5+0x14], R3 ;  /* 0x00001403ffff798c */ /* 0x0005e8000b000005 */
[----:B------:R2:W-:Y:S04]  /*3410*/  ATOMS.OR RZ, [UR5+0x18], R0 ;  /* 0x00001800ffff798c */ /* 0x0005e8000b000005 */
[----:B------:R2:W-:Y:S01]  /*3420*/  STS [UR6+0x120], R4 ;  /* 0x00012004ff007988 */ /* 0x0005e20008000806 */
[----:B------:R-:W-:Y:S05]  /*3430*/  BRA `(.L_x_59) ;  /* 0x0000000000107947 */ /* 0x000fea0003800000 */
.L_x_58:
[----:B------:R-:W-:Y:S02]  /*3440*/  MOV R0, 0xffffffff ;  /* 0xffffffff00007802 */ /* 0x000fe40000000f00 */
[----:B------:R-:W-:-:S03]  /*3450*/  MOV R4, 0x3480 ;  /* 0x0000348000047802 */ /* 0x000fc60000000f00 */
[----:B------:R2:W-:Y:S04]  /*3460*/  STS [UR6+0x120], R0 ;  /* 0x00012000ff007988 */ /* 0x0005e80008000806 */
[----:B-12--5:R-:W-:Y:S05]  /*3470*/  CALL.REL.NOINC `($__internal_1_$__cuda_sm10x_tcgen05_guardrail_trap_phase_invalid_during_alloc) ;  /* 0x0000006800687944 */ /* 0x026fea0003c00000 */
.L_x_59:
[----:B------:R-:W-:Y:S05]  /*3480*/  WARPSYNC.ALL ;  /* 0x0000000000007948 */ /* 0x000fea0003800000 */
[----:B------:R-:W3:Y:S01]  /*3490*/  S2UR UR4, SR_CgaCtaId ;  /* 0x00000000000479c3 */ /* 0x000ee20000008800 */
[----:B------:R-:W-:Y:S01]  /*34a0*/  UMOV UR71, 0x400 ;  /* 0x0000040000477882 */ /* 0x000fe20000000000 */
[----:B------:R-:W-:-:S06]  /*34b0*/  NOP ;  /* 0x0000000000007918 */ /* 0x000fcc0000000000 */
[----:B------:R-:W-:Y:S06]  /*34c0*/  BAR.ARV 0x6, 0xa0 ;  /* 0x0182800000007b1d */ /* 0x000fec0000002000 */
[----:B------:R-:W4:Y:S01]  /*34d0*/  LDCU UR7, c[0x0][0x38c] ;  /* 0x00007180ff0777ac */ /* 0x000f220008000800 */
[----:B------:R-:W-:Y:S01]  /*34e0*/  LOP3.LUT R2, R2, 0xffff, RZ, 0xc0, !PT ;  /* 0x0000ffff02027812 */ /* 0x000fe200078ec0ff */
[----:B------:R-:W-:Y:S01]  /*34f0*/  HFMA2 R11, -RZ, RZ, 0, 5.9604644775390625e-08 ;  /* 0x00000001ff0b7431 */ /* 0x000fe200000001ff */
[----:B------:R-:W-:Y:S01]  /*3500*/  MOV R10, RZ ;  /* 0x000000ff000a7202 */ /* 0x000fe20000000f00 */
[----:B------:R-:W1:Y:S01]  /*3510*/  LDCU UR8, c[0x0][0x38c] ;  /* 0x00007180ff0877ac */ /* 0x000e620008000800 */
[----:B------:R-:W-:-:S02]  /*3520*/  R2UR UR72, R2 ;  /* 0x00000000024872ca */ /* 0x000fc400000e0000 */
[----:B------:R-:W-:Y:S01]  /*3530*/  CS2R R8, SRZ ;  /* 0x0000000000087805 */ /* 0x000fe2000001ff00 */
[----:B------:R-:W-:Y:S01]  /*3540*/  UMOV UR75, URZ ;  /* 0x000000ff004b7c82 */ /* 0x000fe20008000000 */
[----:B------:R-:W-:Y:S01]  /*3550*/  UMOV UR9, URZ ;  /* 0x000000ff00097c82 */ /* 0x000fe20008000000 */
[----:B---3--:R-:W-:Y:S01]  /*3560*/  ULEA UR71, UR4, UR71, 0x18 ;  /* 0x0000004704477291 */ /* 0x008fe2000f8ec0ff */
[----:B------:R-:W-:Y:S01]  /*3570*/  UMOV UR76, 0x0 ;  /* 0x00000000004c7882 */ /* 0x000fe20000000000 */
[----:B------:R-:W-:Y:S02]  /*3580*/  UMOV UR77, 0x4200910 ;  /* 0x04200910004d7882 */ /* 0x000fe40000000000 */
[----:B------:R-:W-:Y:S02]  /*3590*/  UIADD3 UR6, UPT, UPT, UR71, 0x8800, URZ ;  /* 0x0000880047067890 */ /* 0x000fe4000fffe0ff */
[----:B------:R-:W-:Y:S02]  /*35a0*/  UIADD3 UR5, UPT, UPT, UR71, 0x18800, URZ ;  /* 0x0001880047057890 */ /* 0x000fe4000fffe0ff */
[----:B----4-:R-:W-:Y:S01]  /*35b0*/  UIADD3 UR7, UPT, UPT, UR7, 0x7f, URZ ;  /* 0x0000007f07077890 */ /* 0x010fe2000fffe0ff */
[----:B--2---:R-:W2:Y:S01]  /*35c0*/  LDS R0, [UR71+0x120] ;  /* 0x00012047ff007984 */ /* 0x004ea20008000800 */
[----:B------:R-:W-:-:S02]  /*35d0*/  USHF.R.U32.HI UR6, URZ, 0x4, UR6 ;  /* 0x00000004ff067899 */ /* 0x000fc40008011606 */
[----:B------:R-:W-:Y:S02]  /*35e0*/  USHF.R.S32.HI UR4, URZ, 0x1f, UR7 ;  /* 0x0000001fff047899 */ /* 0x000fe40008011407 */
[----:B------:R-:W-:Y:S02]  /*35f0*/  USHF.R.U32.HI UR5, URZ, 0x4, UR5 ;  /* 0x00000004ff057899 */ /* 0x000fe40008011605 */
[----:B------:R-:W-:Y:S02]  /*3600*/  ULEA.HI UR4, UR4, UR7, URZ, 0x7 ;  /* 0x0000000704047291 */ /* 0x000fe4000f8f38ff */
[----:B------:R-:W-:Y:S02]  /*3610*/  ULOP3.LUT UR6, UR6, 0x3fff, URZ, 0xc0, !UPT ;  /* 0x00003fff06067892 */ /* 0x000fe4000f8ec0ff */
[----:B------:R-:W-:Y:S02]  /*3620*/  USHF.R.S32.HI UR10, URZ, 0x7, UR4 ;  /* 0x00000007ff0a7899 */ /* 0x000fe40008011404 */
[----:B------:R-:W-:-:S02]  /*3630*/  ULOP3.LUT UR5, UR5, 0x3fff, URZ, 0xc0, !UPT ;  /* 0x00003fff05057892 */ /* 0x000fc4000f8ec0ff */
[----:B------:R-:W-:Y:S02]  /*3640*/  UISETP.LT.AND UP0, UPT, UR10, 0x1, UPT ;  /* 0x000000010a00788c */ /* 0x000fe4000bf01270 */
[----:B------:R-:W-:Y:S01]  /*3650*/  IMAD.U32 R12, RZ, RZ, UR10 ;  /* 0x0000000aff0c7e24 */ /* 0x000fe2000f8e00ff */
[----:B------:R-:W-:Y:S02]  /*3660*/  ULOP3.LUT UR73, UR6, 0x10000, URZ, 0xfc, !UPT ;  /* 0x0001000006497892 */ /* 0x000fe4000f8efcff */
[----:B------:R-:W-:Y:S02]  /*3670*/  USEL UR4, UR10, 0x1, !UP0 ;  /* 0x000000010a047887 */ /* 0x000fe4000c000000 */
[----:B------:R-:W-:Y:S02]  /*3680*/  ULOP3.LUT UR74, UR5, 0x10000, URZ, 0xfc, !UPT ;  /* 0x00010000054a7892 */ /* 0x000fe4000f8efcff */
[----:B------:R-:W-:Y:S02]  /*3690*/  UIADD3 UR4, UPT, UPT, -UR4, URZ, URZ ;  /* 0x000000ff04047290 */ /* 0x000fe4000fffe1ff */
[----:B-1----:R-:W-:-:S04]  /*36a0*/  UISETP.GE.AND UP4, UPT, UR8, 0x1, UPT ;  /* 0x000000010800788c */ /* 0x002fc8000bf86270 */
[----:B------:R-:W-:Y:S01]  /*36b0*/  IMAD.U32 R14, RZ, RZ, UR4 ;  /* 0x00000004ff0e7e24 */ /* 0x000fe2000f8e00ff */
[----:B--2---:R-:W-:-:S13]  /*36c0*/  R2UR UR7, R0 ;  /* 0x00000000000772ca */ /* 0x004fda00000e0000 */
[----:B------:R-:W-:-:S07]  /*36d0*/  IMAD.U32 R15, RZ, RZ, UR7 ;  /* 0x00000007ff0f7e24 */ /* 0x000fce000f8e00ff */
.L_x_68:
[----:B------:R-:W-:Y:S02]  /*36e0*/  LEA R0, R10, UR71, 0x3 ;  /* 0x000000470a007c11 */ /* 0x000fe4000f8e18ff */
[----:B------:R-:W-:Y:S02]  /*36f0*/  SHF.L.U32 R2, R9, 0x1f, RZ ;  /* 0x0000001f09027819 */ /* 0x000fe400000006ff */
[----:B------:R-:W-:Y:S01]  /*3700*/  PLOP3.LUT P0, PT, PT, PT, UP4, 0x80, 0x8 ;  /* 0x000000000008781c */ /* 0x000fe20003f0f048 */
[----:B------:R-:W-:Y:S01]  /*3710*/  VIADD R3, R0, 0x80 ;  /* 0x0000008000037836 */ /* 0x000fe20000000000 */
[----:B-1----:R-:W1:Y:S02]  /*3720*/  SYNCS.PHASECHK.TRANS64.TRYWAIT P1, [R0+URZ+0x70], R2 ;  /* 0x00007002000075a7 */ /* 0x002e6400080211ff */
[----:B-1----:R-:W-:Y:S09]  /*3730*/  @!P1 BRA `(.L_x_62) ;  /* 0x0000005c00b49947 */ /* 0x002ff20003800000 */
.L_x_151:
[----:B------:R-:W-:Y:S01]  /*3740*/  LEA R4, R10, UR71, 0x4 ;  /* 0x000000470a047c11 */ /* 0x000fe2000f8e20ff */
[----:B------:R-:W-:Y:S01]  /*3750*/  @UP4 ULEA UR4, UR9, UR71, 0x3 ;  /* 0x0000004709044291 */ /* 0x000fe2000f8e18ff */
[----:B------:R-:W-:Y:S01]  /*3760*/  PLOP3.LUT P2, PT, PT, PT, PT, 0x80, 0x8 ;  /* 0x000000000008781c */ /* 0x000fe20003f4f070 */
[----:B------:R-:W-:Y:S01]  /*3770*/  ULEA UR5, UR75, UR71, 0x3 ;  /* 0x000000474b057291 */ /* 0x000fe2000f8e18ff */
[----:B------:R-:W-:Y:S02]  /*3780*/  PRMT R3, RZ, 0x654, R3 ;  /* 0x00000654ff037816 */ /* 0x000fe40000000003 */
[----:B------:R-:W2:Y:S01]  /*3790*/  LDS.128 R4, [R4+0x100] ;  /* 0x0001000004047984 */ /* 0x000ea20000000c00 */
[----:B-1----:R-:W-:Y:S02]  /*37a0*/  @P0 SHF.L.U32 R2, R8, 0x1f, RZ ;  /* 0x0000001f08020819 */ /* 0x002fe400000006ff */
[----:B------:R-:W-:Y:S01]  /*37b0*/  SHF.L.U32 R0, R11, 0x1f, RZ ;  /* 0x0000001f0b007819 */ /* 0x000fe200000006ff */
[----:B------:R-:W-:Y:S01]  /*37c0*/  @!PT LDS RZ, [RZ] ;  /* 0x00000000fffff984 */ /* 0x000fe20000000800 */
[----:B------:R-:W-:Y:S01]  /*37d0*/  @!PT LDS RZ, [RZ] ;  /* 0x00000000fffff984 */ /* 0x000fe20000000800 */
[----:B------:R-:W-:Y:S01]  /*37e0*/  @!PT LDS RZ, [RZ] ;  /* 0x00000000fffff984 */ /* 0x000fe20000000800 */
[----:B------:R-:W-:Y:S01]  /*37f0*/  @!PT LDS RZ, [RZ] ;  /* 0x00000000fffff984 */ /* 0x000fe20000000800 */
[----:B------:R1:W-:Y:S06]  /*3800*/  MEMBAR.ALL.CTA ;  /* 0x0000000000007992 */ /* 0x0003ec0000008000 */
[----:B-1----:R-:W1:Y:S01]  /*3810*/  FENCE.VIEW.ASYNC.S ;  /* 0x00000000000073c6 */ /* 0x002e620000000000 */
[----:B------:R-:W-:Y:S01]  /*3820*/  R2UR UR6, R15 ;  /* 0x000000000f0672ca */ /* 0x000fe200000e0000 */
[----:B------:R-:W-:Y:S01]  /*3830*/  IMAD.U32 R13, RZ, RZ, UR5 ;  /* 0x00000005ff0d7e24 */ /* 0x000fe2000f8e00ff */
[----:B-1----:R1:W-:Y:S01]  /*3840*/  SYNCS.ARRIVE.TRANS64.RED.A1T0 RZ, [R3+URZ], RZ ;  /* 0x000000ff03ff79a7 */ /* 0x0023e200081004ff */
[----:B------:R1:W3:Y:S01]  /*3850*/  @P0 SYNCS.PHASECHK.TRANS64.TRYWAIT P2, [UR4], R2 ;  /* 0x00000002ff0005a7 */ /* 0x0002e20008041104 */
[----:B------:R-:W-:Y:S01]  /*3860*/  ULEA.HI UR4, UR75, UR75, URZ, 0x1 ;  /* 0x0000004b4b047291 */ /* 0x000fe2000f8f08ff */
[----:B--2---:R-:W-:-:S03]  /*3870*/  LOP3.LUT P1, RZ, R6, 0x1, RZ, 0xc0, !PT ;  /* 0x0000000106ff7812 */ /* 0x004fc6000782c0ff */
[----:B------:R-:W-:-:S04]  /*3880*/  ULOP3.LUT UR8, UR4, 0xffe, URZ, 0xc0, !UPT ;  /* 0x00000ffe04087892 */ /* 0x000fc8000f8ec0ff */
[----:B------:R-:W-:Y:S01]  /*3890*/  UIADD3 UR8, UPT, UPT, -UR8, UR75, URZ ;  /* 0x0000004b08087290 */ /* 0x000fe2000fffe1ff */
[----:B------:R-:W2:Y:S01]  /*38a0*/  SYNCS.PHASECHK.TRANS64.TRYWAIT P0, [UR5+0xb0], R0 ;  /* 0x0000b000ff0075a7 */ /* 0x000ea20008001105 */
[----:B------:R-:W-:-:S04]  /*38b0*/  USHF.L.U32 UR5, UR4, 0x6, URZ ;  /* 0x0000000604057899 */ /* 0x000fc800080006ff */
[----:B------:R-:W-:-:S04]  /*38c0*/  ULOP3.LUT UR4, UR5, 0xffffff80, URZ, 0xc0, !UPT ;  /* 0xffffff8005047892 */ /* 0x000fc8000f8ec0ff */
[----:B------:R-:W-:-:S04]  /*38d0*/  UIADD3 UR4, UPT, UPT, UR6, UR4, URZ ;  /* 0x0000000406047290 */ /* 0x000fc8000fffe0ff */
[----:B------:R-:W-:Y:S01]  /*38e0*/  ULEA UR8, UR8, UR4, 0x14 ;  /* 0x0000000408087291 */ /* 0x000fe2000f8ea0ff */
[----:B-123--:R-:W-:Y:S11]  /*38f0*/  @!P0 BRA `(.L_x_63) ;  /* 0x0000005c00588947 */ /* 0x00eff60003800000 */
.L_x_153:
[----:B------:R-:W-:Y:S01]  /*3900*/  IADD3 R10, PT, PT, R10, 0x1, RZ ;  /* 0x000000010a0a7810 */ /* 0x000fe20007ffe0ff */
[----:B------:R-:W-:Y:S06]  /*3910*/  BRA.U !UP4, `(.L_x_64) ;  /* 0x000000050cec7547 */ /* 0x000fec000b800000 */
[----:B------:R-:W-:Y:S01]  /*3920*/  R2UR UR69, R14 ;  /* 0x000000000e4572ca */ /* 0x000fe200000e0000 */
[----:B------:R-:W-:Y:S01]  /*3930*/  UPLOP3.LUT UP2, UPT, UPT, UPT, UPT, 0x40, 0x4 ;  /* 0x000000000004789c */ /* 0x000fe20003f4e870 */
[----:B------:R-:W-:Y:S01]  /*3940*/  R2UR UR68, R12 ;  /* 0x000000000c4472ca */ /* 0x000fe200000e0000 */
[----:B------:R-:W-:-:S14]  /*3950*/  UMOV UR7, UR9 ;  /* 0x0000000900077c82 */ /* 0x000fdc0008000000 */
.L_x_67:
[----:B------:R-:W-:Y:S02]  /*3960*/  UIADD3 UR69, UPT, UPT, UR69, 0x1, URZ ;  /* 0x0000000145457890 */ /* 0x000fe4000fffe0ff */
[----:B--2---:R-:W-:Y:S02]  /*3970*/  ULEA UR5, UR7, UR71, 0x3 ;  /* 0x0000004707057291 */ /* 0x004fe4000f8e18ff */
[----:B------:R-:W-:Y:S01]  /*3980*/  UISETP.NE.AND UP3, UPT, UR69, URZ, UPT ;  /* 0x000000ff4500728c */ /* 0x000fe2000bf65270 */
[----:B------:R-:W-:Y:S10]  /*3990*/  @P2 BRA `(.L_x_65) ;  /* 0x00000000000c2947 */ /* 0x000ff40003800000 */
[----:B-1----:R-:W-:Y:S04]  /*39a0*/  SHF.L.U32 R2, R8, 0x1f, RZ ;  /* 0x0000001f08027819 */ /* 0x002fe800000006ff */
[----:B------:R-:W1:Y:S02]  /*39b0*/  SYNCS.PHASECHK.TRANS64.TRYWAIT P0, [UR5], R2 ;  /* 0x00000002ff0075a7 */ /* 0x000e640008001105 */
[----:B-1----:R-:W-:Y:S05]  /*39c0*/  @!P0 BRA `(.L_x_66) ;  /* 0x0000005c00408947 */ /* 0x002fea0003800000 */
.L_x_65:
[----:B------:R-:W-:Y:S01]  /*39d0*/  UISETP.NE.AND UP0, UPT, UR68, 0x1, UPT ;  /* 0x000000014400788c */ /* 0x000fe2000bf05270 */
[----:B------:R-:W-:Y:S01]  /*39e0*/  PLOP3.LUT P2, PT, PT, PT, PT, 0x80, 0x8 ;  /* 0x000000000008781c */ /* 0x000fe20003f4f070 */
[----:B------:R-:W-:Y:S01]  /*39f0*/  UIADD3 UR9, UPT, UPT, UR7, 0x1, URZ ;  /* 0x0000000107097890 */ /* 0x000fe2000fffe0ff */
[----:B------:R-:W-:Y:S01]  /*3a00*/  MOV.SPILL R3, UR77 ;  /* 0x0000004d00037c02 */ /* 0x000fe20009000f00 */
[----:B------:R-:W-:Y:S01]  /*3a10*/  UIADD3 UR70, UPT, UPT, UR5, 0x10, URZ ;  /* 0x0000001005467890 */ /* 0x000fe2000fffe0ff */
[----:B-1----:R-:W-:Y:S01]  /*3a20*/  MOV.SPILL R2, UR76 ;  /* 0x0000004c00027c02 */ /* 0x002fe20009000f00 */
[----:B------:R-:W-:Y:S01]  /*3a30*/  UISETP.NE.AND UP1, UPT, UR9, 0x2, UPT ;  /* 0x000000020900788c */ /* 0x000fe2000bf25270 */
[----:B------:R-:W-:Y:S01]  /*3a40*/  PLOP3.LUT P0, PT, PT, PT, UP0, 0x80, 0x8 ;  /* 0x000000000008781c */ /* 0x000fe20003f0f008 */
[----:B------:R-:W-:Y:S02]  /*3a50*/  ULEA UR6, UR7, UR74, 0xc ;  /* 0x0000004a07067291 */ /* 0x000fe4000f8e60ff */
[----:B------:R-:W-:Y:S02]  /*3a60*/  USEL UR5, URZ, 0x1, UP1 ;  /* 0x00000001ff057887 */ /* 0x000fe40008800000 */
[----:B------:R-:W-:Y:S02]  /*3a70*/  USEL UR9, UR9, URZ, UP1 ;  /* 0x000000ff09097287 */ /* 0x000fe40008800000 */
[----:B------:R-:W-:Y:S02]  /*3a80*/  ULEA UR4, UR7, UR73, 0xb ;  /* 0x0000004907047291 */ /* 0x000fe4000f8e58ff */
[----:B------:R-:W-:Y:S01]  /*3a90*/  @UP0 ULEA UR7, UR9, UR71, 0x3 ;  /* 0x0000004709070291 */ /* 0x000fe2000f8e18ff */
[----:B------:R-:W-:Y:S01]  /*3aa0*/  LOP3.LUT R8, R8, UR5, RZ, 0x3c, !PT ;  /* 0x0000000508087c12 */ /* 0x000fe2000f8e3cff */
[----:B------:R-:W-:Y:S02]  /*3ab0*/  UIADD3 UR22, UPT, UPT, UR6, 0x2, URZ ;  /* 0x0000000206167890 */ /* 0x000fe4000fffe0ff */
[----:B------:R-:W-:Y:S01]  /*3ac0*/  UIADD3 UR18, UPT, UPT, UR4, 0x2, URZ ;  /* 0x0000000204127890 */ /* 0x000fe2000fffe0ff */
[----:B------:R-:W-:Y:S01]  /*3ad0*/  @P0 SHF.L.U32 R0, R8, 0x1f, RZ ;  /* 0x0000001f08000819 */ /* 0x000fe200000006ff */
[----:B------:R-:W-:Y:S02]  /*3ae0*/  UIADD3 UR14, UPT, UPT, UR6, 0x4, URZ ;  /* 0x00000004060e7890 */ /* 0x000fe4000fffe0ff */
[----:B------:R-:W-:Y:S01]  /*3af0*/  UIADD3 UR12, UPT, UPT, UR4, 0x4, URZ ;  /* 0x00000004040c7890 */ /* 0x000fe2000fffe0ff */
[----:B------:R2:W3:Y:S01]  /*3b00*/  @P0 SYNCS.PHASECHK.TRANS64.TRYWAIT P2, [UR7], R0 ;  /* 0x00000000ff0005a7 */ /* 0x0004e20008041107 */
[----:B------:R-:W-:Y:S02]  /*3b10*/  UIADD3 UR66, UPT, UPT, UR6, 0x6, URZ ;  /* 0x0000000606427890 */ /* 0x000fe4000fffe0ff */
        /* <DEDUP_REMOVED lines=24> */
[----:B------:R-:W-:Y:S01]  /*3ca0*/  UIADD3 UR68, UPT, UPT, UR68, -0x1, URZ ;  /* 0xffffffff44447890 */ /* 0x000fe2000fffe0ff */
[----:B------:R-:W-:Y:S01]  /*3cb0*/  UMOV UR7, 0x40004040 ;  /* 0x4000404000077882 */ /* 0x000fe20000000000 */
[----:B------:R-:W-:Y:S01]  /*3cc0*/  UMOV UR76, 0x0 ;  /* 0x00000000004c7882 */ /* 0x000fe20000000000 */
[----:B------:R-:W-:Y:S01]  /*3cd0*/  UMOV UR77, 0x4200910 ;  /* 0x04200910004d7882 */ /* 0x000fe20000000000 */
[----:B------:R-:W-:Y:S01]  /*3ce0*/  UMOV UR5, 0x40004040 ;  /* 0x4000404000057882 */ /* 0x000fe20000000000 */
[----:B------:R-:W-:Y:S01]  /*3cf0*/  UMOV UR23, 0x40004040 ;  /* 0x4000404000177882 */ /* 0x000fe20000000000 */
[----:B------:R1:W-:Y:S01]  /*3d00*/  UTCHMMA gdesc[UR4], gdesc[UR6], tmem[UR8], tmem[UR76], idesc[UR77], UP2 ;  /* 0x00ff4c06040075ea */ /* 0x0003e20009000008 */
[----:B------:R-:W-:Y:S01]  /*3d10*/  UPLOP3.LUT UP2, UPT, UPT, UPT, UPT, 0x80, 0x8 ;  /* 0x000000000008789c */ /* 0x000fe20003f4f070 */
[----:B------:R-:W-:Y:S01]  /*3d20*/  UMOV UR19, 0x40004040 ;  /* 0x4000404000137882 */ /* 0x000fe20000000000 */
[----:B------:R-:W-:Y:S01]  /*3d30*/  UMOV UR15, 0x40004040 ;  /* 0x40004040000f7882 */ /* 0x000fe20000000000 */
[----:B------:R4:W-:Y:S01]  /*3d40*/  UTCHMMA gdesc[UR18], gdesc[UR22], tmem[UR8], tmem[UR76], idesc[UR77], UPT ;  /* 0x00ff4c16120075ea */ /* 0x0009e2000b800008 */
[----:B------:R-:W-:Y:S01]  /*3d50*/  UMOV UR13, 0x40004040 ;  /* 0x40004040000d7882 */ /* 0x000fe20000000000 */
        /* <DEDUP_REMOVED lines=18> */
[----:B-1----:R-:W-:Y:S01]  /*3e80*/  UIADD3 UR4, UPT, UPT, UR4, 0x606, URZ ;  /* 0x0000060604047890 */ /* 0x002fe2000fffe0ff */
[----:B------:R-:W-:Y:S01]  /*3e90*/  UMOV UR6, 0x0 ;  /* 0x0000000000067882 */ /* 0x000fe20000000000 */
[----:B------:R-:W-:Y:S01]  /*3ea0*/  UMOV UR7, 0x4200910 ;  /* 0x0420091000077882 */ /* 0x000fe20000000000 */
[----:B------:R-:W-:Y:S01]  /*3eb0*/  UMOV UR31, 0x40004040 ;  /* 0x40004040001f7882 */ /* 0x000fe20000000000 */
[----:B----4-:R-:W-:Y:S01]  /*3ec0*/  UMOV UR22, 0x0 ;  /* 0x0000000000167882 */ /* 0x010fe20000000000 */
[----:B------:R-:W-:Y:S01]  /*3ed0*/  UMOV UR23, 0x4200910 ;  /* 0x0420091000177882 */ /* 0x000fe20000000000 */
[----:B------:R-:W-:Y:S01]  /*3ee0*/  R2UR.FILL UR77, R3 ;  /* 0x00000000034d72ca */ /* 0x000fe200004e0000 */
[----:B------:R1:W-:Y:S01]  /*3ef0*/  UTCHMMA gdesc[UR12], gdesc[UR14], tmem[UR8], tmem[UR22], idesc[UR23], UPT ;  /* 0x00ff160e0c0075ea */ /* 0x0003e2000b800008 */
[----:B------:R-:W-:Y:S01]  /*3f00*/  R2UR.FILL UR76, R2 ;  /* 0x00000000024c72ca */ /* 0x000fe200004e0000 */
[----:B------:R-:W-:Y:S01]  /*3f10*/  UTCHMMA gdesc[UR64], gdesc[UR66], tmem[UR8], tmem[UR22], idesc[UR23], UPT ;  /* 0x00ff1642400075ea */ /* 0x000fe2000b800008 */
[----:B------:R-:W-:Y:S01]  /*3f20*/  UTCHMMA gdesc[UR60], gdesc[UR62], tmem[UR8], tmem[UR22], idesc[UR23], UPT ;  /* 0x00ff163e3c0075ea */ /* 0x000fe2000b800008 */
[----:B------:R-:W-:Y:S01]  /*3f30*/  UMOV UR18, 0x0 ;  /* 0x0000000000127882 */ /* 0x000fe20000000000 */
[----:B------:R-:W-:Y:S01]  /*3f40*/  UMOV UR19, 0x4200910 ;  /* 0x0420091000137882 */ /* 0x000fe20000000000 */
[----:B------:R-:W-:Y:S01]  /*3f50*/  UMOV UR29, 0x40004040 ;  /* 0x40004040001d7882 */ /* 0x000fe20000000000 */
[----:B------:R-:W-:Y:S01]  /*3f60*/  UTCHMMA gdesc[UR56], gdesc[UR58], tmem[UR8], tmem[UR18], idesc[UR19], UPT ;  /* 0x00ff123a380075ea */ /* 0x000fe2000b800008 */
[----:B------:R-:W-:Y:S01]  /*3f70*/  UTCHMMA gdesc[UR52], gdesc[UR54], tmem[UR8], tmem[UR18], idesc[UR19], UPT ;  /* 0x00ff1236340075ea */ /* 0x000fe2000b800008 */
[----:B------:R-:W-:Y:S01]  /*3f80*/  UTCHMMA gdesc[UR48], gdesc[UR50], tmem[UR8], tmem[UR18], idesc[UR19], UPT ;  /* 0x00ff1232300075ea */ /* 0x000fe2000b800008 */
[----:B------:R-:W-:Y:S01]  /*3f90*/  UTCHMMA gdesc[UR44], gdesc[UR46], tmem[UR8], tmem[UR6], idesc[UR7], UPT ;  /* 0x00ff062e2c0075ea */ /* 0x000fe2000b800008 */
[----:B------:R-:W-:Y:S01]  /*3fa0*/  UMOV UR27, 0x40004040 ;  /* 0x40004040001b7882 */ /* 0x000fe20000000000 */
[----:B------:R-:W-:Y:S01]  /*3fb0*/  UMOV UR25, 0x40004040 ;  /* 0x4000404000197882 */ /* 0x000fe20000000000 */
[----:B------:R-:W-:Y:S01]  /*3fc0*/  UMOV UR21, 0x40004040 ;  /* 0x4000404000157882 */ /* 0x000fe20000000000 */
[----:B------:R-:W-:Y:S01]  /*3fd0*/  UMOV UR17, 0x40004040 ;  /* 0x4000404000117882 */ /* 0x000fe20000000000 */
[----:B------:R-:W-:Y:S01]  /*3fe0*/  UMOV UR11, 0x40004040 ;  /* 0x40004040000b7882 */ /* 0x000fe20000000000 */
[----:B-1----:R-:W-:Y:S01]  /*3ff0*/  UMOV UR12, 0x0 ;  /* 0x00000000000c7882 */ /* 0x002fe20000000000 */
[----:B------:R-:W-:Y:S01]  /*4000*/  UMOV UR13, 0x4200910 ;  /* 0x04200910000d7882 */ /* 0x000fe20000000000 */
[----:B------:R-:W-:Y:S01]  /*4010*/  UMOV UR14, 0x0 ;  /* 0x00000000000e7882 */ /* 0x000fe20000000000 */
[----:B------:R-:W-:Y:S01]  /*4020*/  UTCHMMA gdesc[UR40], gdesc[UR42], tmem[UR8], tmem[UR12], idesc[UR13], UPT ;  /* 0x00ff0c2a280075ea */ /* 0x000fe2000b800008 */
[----:B------:R-:W-:Y:S01]  /*4030*/  UTCHMMA gdesc[UR36], gdesc[UR38], tmem[UR8], tmem[UR6], idesc[UR7], UPT ;  /* 0x00ff0626240075ea */ /* 0x000fe2000b800008 */
[----:B------:R-:W-:Y:S01]  /*4040*/  UMOV UR15, 0x4200910 ;  /* 0x04200910000f7882 */ /* 0x000fe20000000000 */
[----:B------:R-:W-:Y:S01]  /*4050*/  UTCHMMA gdesc[UR32], gdesc[UR34], tmem[UR8], tmem[UR18], idesc[UR19], UPT ;  /* 0x00ff1222200075ea */ /* 0x000fe2000b800008 */
[----:B------:R-:W-:Y:S01]  /*4060*/  UTCHMMA gdesc[UR28], gdesc[UR30], tmem[UR8], tmem[UR14], idesc[UR15], UPT ;  /* 0x00ff0e1e1c0075ea */ /* 0x000fe2000b800008 */
[----:B------:R-:W-:Y:S01]  /*4070*/  UTCHMMA gdesc[UR24], gdesc[UR26], tmem[UR8], tmem[UR12], idesc[UR13], UPT ;  /* 0x00ff0c1a180075ea */ /* 0x000fe2000b800008 */
[----:B------:R1:W-:Y:S01]  /*4080*/  UTCHMMA gdesc[UR16], gdesc[UR20], tmem[UR8], tmem[UR6], idesc[UR7], UPT ;  /* 0x00ff0614100075ea */ /* 0x0003e2000b800008 */
[----:B------:R2:W-:Y:S01]  /*4090*/  UTCHMMA gdesc[UR4], gdesc[UR10], tmem[UR8], tmem[UR76], idesc[UR77], UPT ;  /* 0x00ff4c0a040075ea */ /* 0x0005e2000b800008 */
[----:B------:R2:W-:Y:S01]  /*40a0*/  UTCBAR.MULTICAST [UR70], URZ, UR72 ;  /* 0x000000ff460073e9 */ /* 0x0005e20008000848 */
[----:B-1----:R-:W-:Y:S01]  /*40b0*/  UMOV UR7, UR9 ;  /* 0x0000000900077c82 */ /* 0x002fe20008000000 */
[----:B---3--:R-:W-:Y:S05]  /*40c0*/  BRA.U UP3, `(.L_x_67) ;  /* 0xfffffff903247547 */ /* 0x008fea000b83ffff */
.L_x_64:
[----:B--2---:R-:W-:Y:S02]  /*40d0*/  R2UR UR4, R13 ;  /* 0x000000000d0472ca */ /* 0x004fe400000e0000 */
[----:B------:R-:W-:-:S04]  /*40e0*/  ISETP.NE.AND P0, PT, R10, 0x2, PT ;  /* 0x000000020a00780c */ /* 0x000fc80003f05270 */
[----:B-1----:R-:W-:Y:S02]  /*40f0*/  SEL R0, RZ, 0x1, P0 ;  /* 0x00000001ff007807 */ /* 0x002fe40000000000 */
[----:B------:R-:W-:Y:S02]  /*4100*/  SEL R10, R10, RZ, P0 ;  /* 0x000000ff0a0a7207 */ /* 0x000fe40000000000 */
[----:B------:R-:W-:-:S03]  /*4110*/  LOP3.LUT R9, R9, R0, RZ, 0x3c, !PT ;  /* 0x0000000009097212 */ /* 0x000fc600078e3cff */
[----:B------:R-:W-:Y:S02]  /*4120*/  UIADD3 UR5, UPT, UPT, UR4, 0x90, URZ ;  /* 0x0000009004057890 */ /* 0x000fe4000fffe0ff */
[----:B------:R-:W-:-:S04]  /*4130*/  UIADD3 UR4, UPT, UPT, UR75, 0x1, URZ ;  /* 0x000000014b047890 */ /* 0x000fc8000fffe0ff */
[----:B------:R-:W-:-:S03]  /*4140*/  UISETP.NE.AND UP0, UPT, UR4, 0x4, UPT ;  /* 0x000000040400788c */ /* 0x000fc6000bf05270 */
[----:B------:R1:W-:Y:S01]  /*4150*/  UTCBAR [UR5], URZ ;  /* 0x000000ff050073e9 */ /* 0x0003e200080000ff */
[----:B------:R-:W-:Y:S02]  /*4160*/  USEL UR6, URZ, 0x1, UP0 ;  /* 0x00000001ff067887 */ /* 0x000fe40008000000 */
[----:B------:R-:W-:-:S04]  /*4170*/  USEL UR75, UR4, URZ, UP0 ;  /* 0x000000ff044b7287 */ /* 0x000fc80008000000 */
[----:B------:R-:W-:Y:S01]  /*4180*/  LOP3.LUT R11, R11, UR6, RZ, 0x3c, !PT ;  /* 0x000000060b0b7c12 */ /* 0x000fe2000f8e3cff */
[----:B------:R-:W-:Y:S07]  /*4190*/  @P1 BRA `(.L_x_68) ;  /* 0xfffffff400501947 */ /* 0x000fee000383ffff */
[----:B------:R-:W2:Y:S01]  /*41a0*/  S2UR UR8, SR_CgaCtaId ;  /* 0x00000000000879c3 */ /* 0x000ea20000008800 */
[----:B------:R-:W-:Y:S01]  /*41b0*/  ELECT P0, URZ, PT ;  /* 0x0000000000ff782f */ /* 0x000fe20003800000 */
[----:B------:R-:W-:Y:S01]  /*41c0*/  IMAD.MOV.U32 R0, RZ, RZ, 0x1 ;  /* 0x00000001ff007424 */ /* 0x000fe200078e00ff */
[----:B------:R-:W-:Y:S01]  /*41d0*/  UIADD3 UR71, UPT, UPT, UR71, 0xb0, URZ ;  /* 0x000000b047477890 */ /* 0x000fe2000fffe0ff */
[----:B------:R-:W-:Y:S01]  /*41e0*/  SHF.L.U32 R2, R11, 0x1f, RZ ;  /* 0x0000001f0b027819 */ /* 0x000fe200000006ff */
[----:B------:R-:W-:-:S03]  /*41f0*/  UMOV UR4, 0x40 ;  /* 0x0000004000047882 */ /* 0x000fc60000000000 */
[----:B------:R-:W-:Y:S01]  /*4200*/  UVIRTCOUNT.DEALLOC.SMPOOL 0x80 ;  /* 0x000000800000784c */ /* 0x000fe20000000000 */
[----:B--2---:R-:W-:Y:S02]  /*4210*/  ULEA UR8, UR8, UR4, 0x18 ;  /* 0x0000000408087291 */ /* 0x004fe4000f8ec0ff */
[----:B------:R-:W-:-:S07]  /*4220*/  ULEA UR4, UR75, UR71, 0x3 ;  /* 0x000000474b047291 */ /* 0x000fce000f8e18ff */
[----:B------:R2:W-:Y:S02]  /*4230*/  @P0 STS.U8 [UR8+0x1c], R0 ;  /* 0x00001c00ff000988 */ /* 0x0005e40008000008 */
[----:B------:R-:W3:Y:S02]  /*4240*/  SYNCS.PHASECHK.TRANS64.TRYWAIT P0, [UR4], R2 ;  /* 0x00000002ff0075a7 */ /* 0x000ee40008001104 */
[----:B--23--:R-:W-:Y:S05]  /*4250*/  @!P0 BRA `(.L_x_69) ;  /* 0x0000005400348947 */ /* 0x00cfea0003800000 */
.L_x_156:
[----:B------:R-:W-:-:S04]  /*4260*/  UIADD3 UR4, UPT, UPT, UR75, 0x1, URZ ;  /* 0x000000014b047890 */ /* 0x000fc8000fffe0ff */
[----:B------:R-:W-:-:S04]  /*4270*/  UISETP.NE.AND UP0, UPT, UR4, 0x4, UPT ;  /* 0x000000040400788c */ /* 0x000fc8000bf05270 */
[----:B------:R-:W-:Y:S02]  /*4280*/  USEL UR6, URZ, 0x1, UP0 ;  /* 0x00000001ff067887 */ /* 0x000fe40008000000 */
[----:B------:R-:W-:-:S04]  /*4290*/  USEL UR4, UR4, URZ, UP0 ;  /* 0x000000ff04047287 */ /* 0x000fc80008000000 */
[----:B-1----:R-:W-:Y:S01]  /*42a0*/  ULEA UR5, UR4, UR71, 0x3 ;  /* 0x0000004704057291 */ /* 0x002fe2000f8e18ff */
[----:B--2---:R-:W-:-:S04]  /*42b0*/  LOP3.LUT R2, R11, UR6, RZ, 0x3c, !PT ;  /* 0x000000060b027c12 */ /* 0x004fc8000f8e3cff */
[----:B------:R-:W-:-:S04]  /*42c0*/  SHF.L.U32 R3, R2, 0x1f, RZ ;  /* 0x0000001f02037819 */ /* 0x000fc800000006ff */
[----:B------:R-:W1:Y:S02]  /*42d0*/  SYNCS.PHASECHK.TRANS64.TRYWAIT P0, [UR5], R3 ;  /* 0x00000003ff0075a7 */ /* 0x000e640008001105 */
[----:B-1----:R-:W-:Y:S05]  /*42e0*/  @!P0 BRA `(.L_x_70) ;  /* 0x0000005400288947 */ /* 0x002fea0003800000 */
.L_x_158:
[----:B------:R-:W-:-:S04]  /*42f0*/  UIADD3 UR4, UPT, UPT, UR4, 0x1, URZ ;  /* 0x0000000104047890 */ /* 0x000fc8000fffe0ff */
[----:B------:R-:W-:-:S04]  /*4300*/  UISETP.NE.AND UP0, UPT, UR4, 0x4, UPT ;  /* 0x000000040400788c */ /* 0x000fc8000bf05270 */
[----:B------:R-:W-:Y:S02]  /*4310*/  USEL UR6, URZ, 0x1, UP0 ;  /* 0x00000001ff067887 */ /* 0x000fe40008000000 */
[----:B------:R-:W-:-:S04]  /*4320*/  USEL UR4, UR4, URZ, UP0 ;  /* 0x000000ff04047287 */ /* 0x000fc80008000000 */
[----:B------:R-:W-:Y:S01]  /*4330*/  ULEA UR5, UR4, UR71, 0x3 ;  /* 0x0000004704057291 */ /* 0x000fe2000f8e18ff */
[----:B------:R-:W-:-:S04]  /*4340*/  LOP3.LUT R2, R2, UR6, RZ, 0x3c, !PT ;  /* 0x0000000602027c12 */ /* 0x000fc8000f8e3cff */
[----:B-1----:R-:W-:-:S04]  /*4350*/  SHF.L.U32 R3, R2, 0x1f, RZ ;  /* 0x0000001f02037819 */ /* 0x002fc800000006ff */
[----:B------:R-:W1:Y:S02]  /*4360*/  SYNCS.PHASECHK.TRANS64.TRYWAIT P0, [UR5], R3 ;  /* 0x00000003ff0075a7 */ /* 0x000e640008001105 */
[----:B-1----:R-:W-:Y:S05]  /*4370*/  @!P0 BRA `(.L_x_71) ;  /* 0x00000054001c8947 */ /* 0x002fea0003800000 */
.L_x_160:
[----:B------:R-:W-:-:S04]  /*4380*/  UIADD3 UR4, UPT, UPT, UR4, 0x1, URZ ;  /* 0x0000000104047890 */ /* 0x000fc8000fffe0ff */
[----:B------:R-:W-:-:S04]  /*4390*/  UISETP.NE.AND UP0, UPT, UR4, 0x4, UPT ;  /* 0x000000040400788c */ /* 0x000fc8000bf05270 */
[----:B------:R-:W-:Y:S02]  /*43a0*/  USEL UR5, URZ, 0x1, UP0 ;  /* 0x00000001ff057887 */ /* 0x000fe40008000000 */
[----:B------:R-:W-:-:S04]  /*43b0*/  USEL UR4, UR4, URZ, UP0 ;  /* 0x000000ff04047287 */ /* 0x000fc80008000000 */
[----:B------:R-:W-:Y:S01]  /*43c0*/  ULEA UR4, UR4, UR71, 0x3 ;  /* 0x0000004704047291 */ /* 0x000fe2000f8e18ff */
[----:B------:R-:W-:-:S04]  /*43d0*/  LOP3.LUT R2, R2, UR5, RZ, 0x3c, !PT ;  /* 0x0000000502027c12 */ /* 0x000fc8000f8e3cff */
[----:B------:R-:W-:-:S04]  /*43e0*/  SHF.L.U32 R2, R2, 0x1f, RZ ;  /* 0x0000001f02027819 */ /* 0x000fc800000006ff */
[----:B------:R-:W2:Y:S02]  /*43f0*/  SYNCS.PHASECHK.TRANS64.TRYWAIT P0, [UR4], R2 ;  /* 0x00000002ff0075a7 */ /* 0x000ea40008001104 */
[----:B--2---:R-:W-:Y:S05]  /*4400*/  @!P0 BRA `(.L_x_72) ;  /* 0x0000005400108947 */ /* 0x004fea0003800000 */
.L_x_162:
[----:B------:R-:W-:Y:S01]  /*4410*/  NOP ;  /* 0x0000000000007918 */ /* 0x000fe20000000000 */
[----:B-1----:R-:W1:Y:S01]  /*4420*/  LDS R0, [UR8+0x14] ;  /* 0x00001408ff007984 */ /* 0x002e620008000800 */
[----:B------:R-:W-:Y:S01]  /*4430*/  R2UR UR4, R15 ;  /* 0x000000000f0472ca */ /* 0x000fe200000e0000 */
[----:B------:R-:W-:Y:S01]  /*4440*/  UMOV UR5, 0xffff ;  /* 0x0000ffff00057882 */ /* 0x000fe20000000000 */
[----:B------:R-:W-:-:S11]  /*4450*/  UMOV UR6, 0x1 ;  /* 0x0000000100067882 */ /* 0x000fd60000000000 */
[----:B------:R-:W-:-:S04]  /*4460*/  ULOP3.LUT UR4, UR4, 0xffff, URZ, 0xc0, !UPT ;  /* 0x0000ffff04047892 */ /* 0x000fc8000f8ec0ff */
[----:B------:R-:W-:-:S04]  /*4470*/  USHF.R.U32.HI UR4, URZ, 0x5, UR4 ;  /* 0x00000005ff047899 */ /* 0x000fc80008011604 */
[----:B------:R-:W-:Y:S02]  /*4480*/  USHF.L.U32 UR5, UR5, UR4, URZ ;  /* 0x0000000405057299 */ /* 0x000fe400080006ff */
[----:B------:R-:W-:-:S04]  /*4490*/  USHF.L.U32 UR4, UR6, UR4, URZ ;  /* 0x0000000406047299 */ /* 0x000fc800080006ff */
[----:B-1----:R-:W-:-:S04]  /*44a0*/  LOP3.LUT R0, R0, UR5, RZ, 0xc0, !PT ;  /* 0x0000000500007c12 */ /* 0x002fc8000f8ec0ff */
[----:B------:R-:W-:-:S13]  /*44b0*/  ISETP.NE.AND P0, PT, R0, UR5, PT ;  /* 0x0000000500007c0c */ /* 0x000fda000bf05270 */
[----:B------:R-:W-:Y:S05]  /*44c0*/  @P0 BRA `(.L_x_73) ;  /* 0x0000000000580947 */ /* 0x000fea0003800000 */
[----:B------:R-:W1:Y:S02]  /*44d0*/  LDS R0, [UR8+0x18] ;  /* 0x00001808ff007984 */ /* 0x000e640008000800 */
[----:B-1----:R-:W-:-:S04]  /*44e0*/  LOP3.LUT R0, R0, UR4, RZ, 0xc0, !PT ;  /* 0x0000000400007c12 */ /* 0x002fc8000f8ec0ff */
[----:B------:R-:W-:-:S13]  /*44f0*/  ISETP.NE.AND P0, PT, R0, UR4, PT ;  /* 0x0000000400007c0c */ /* 0x000fda000bf05270 */
[----:B------:R-:W-:Y:S05]  /*4500*/  @P0 BRA `(.L_x_74) ;  /* 0x00000000003c0947 */ /* 0x000fea0003800000 */
[----:B------:R-:W1:Y:S01]  /*4510*/  S2R R2, SR_LANEID ;  /* 0x0000000000027919 */ /* 0x000e620000000000 */
[----:B------:R-:W-:-:S06]  /*4520*/  ULOP3.LUT UR5, URZ, UR5, URZ, 0x33, !UPT ;  /* 0x00000005ff057292 */ /* 0x000fcc000f8e33ff */
[----:B------:R-:W-:-:S04]  /*4530*/  IMAD.U32 R0, RZ, RZ, UR5 ;  /* 0x00000005ff007e24 */ /* 0x000fc8000f8e00ff */
[----:B------:R2:W3:Y:S02]  /*4540*/  REDUX UR7, R0 ;  /* 0x00000000000773c4 */ /* 0x0004e40000000000 */
[----:B------:R4:W-:Y:S01]  /*4550*/  UTCATOMSWS.AND URZ, UR5 ;  /* 0x0000000500ff79e3 */ /* 0x0009e20008000000 */
[----:B--2---:R-:W-:Y:S01]  /*4560*/  LOP3.LUT R0, RZ, UR4, RZ, 0x33, !PT ;  /* 0x00000004ff007c12 */ /* 0x004fe2000f8e33ff */
[----:B------:R-:W-:Y:S02]  /*4570*/  VOTEU.ANY UR4, UPT, PT ;  /* 0x0000000000047886 */ /* 0x000fe400038e0100 */
[----:B------:R-:W-:Y:S02]  /*4580*/  UFLO.U32 UR4, UR4 ;  /* 0x00000004000472bd */ /* 0x000fe400080e0000 */
[----:B------:R-:W2:Y:S04]  /*4590*/  REDUX UR6, R0 ;  /* 0x00000000000673c4 */ /* 0x000ea80000000000 */
[----:B-1----:R-:W-:-:S02]  /*45a0*/  ISETP.EQ.U32.AND P0, PT, R2, UR4, PT ;  /* 0x0000000402007c0c */ /* 0x002fc4000bf02070 */
[----:B---3--:R-:W-:-:S11]  /*45b0*/  MOV R2, UR7 ;  /* 0x0000000700027c02 */ /* 0x008fd60008000f00 */
[----:B------:R4:W-:Y:S01]  /*45c0*/  @P0 ATOMS.AND RZ, [UR8+0x14], R2 ;  /* 0x00001402ffff098c */ /* 0x0009e2000a800008 */
[----:B--2---:R-:W-:-:S05]  /*45d0*/  IMAD.U32 R0, RZ, RZ, UR6 ;  /* 0x00000006ff007e24 */ /* 0x004fca000f8e00ff */
[----:B------:R4:W-:Y:S01]  /*45e0*/  @P0 ATOMS.AND RZ, [UR8+0x18], R0 ;  /* 0x00001800ffff098c */ /* 0x0009e2000a800008 */
[----:B------:R-:W-:Y:S05]  /*45f0*/  BRA `(.L_x_75) ;  /* 0x0000000000147947 */ /* 0x000fea0003800000 */
.L_x_74:
[----:B------:R-:W-:Y:S02]  /*4600*/  MOV R2, 0x4620 ;  /* 0x0000462000027802 */ /* 0x000fe40000000f00 */
[----:B-----5:R-:W-:Y:S05]  /*4610*/  CALL.REL.NOINC `($__internal_0_$__cuda_sm10x_tcgen05_guardrail_trap_col_being_dealloced_not_returned_by_alloc) ;  /* 0x0000005400f47944 */ /* 0x020fea0003c00000 */
[----:B------:R-:W-:Y:S05]  /*4620*/  BRA `(.L_x_75) ;  /* 0x0000000000087947 */ /* 0x000fea0003800000 */
.L_x_73:
[----:B------:R-:W-:Y:S02]  /*4630*/  MOV R2, 0x4650 ;  /* 0x0000465000027802 */ /* 0x000fe40000000f00 */
[----:B-----5:R-:W-:Y:S05]  /*4640*/  CALL.REL.NOINC `($__internal_2_$__cuda_sm10x_tcgen05_guardrail_trap_unallocated_columns_being_dealloced) ;  /* 0x0000005800007944 */ /* 0x020fea0003c00000 */
.L_x_75:
[----:B------:R-:W-:Y:S01]  /*4650*/  NOP ;  /* 0x0000000000007918 */ /* 0x000fe20000000000 */
[----:B----4-:R-:W-:Y:S05]  /*4660*/  EXIT ;  /* 0x000000000000794d */ /* 0x010fea0003800000 */
.L_x_57:
[----:B------:R-:W-:-:S09]  /*4670*/  UISETP.NE.OR UP0, UPT, UR18, 0x3, !UP3 ;  /* 0x000000031200788c */ /* 0x000fd2000df05670 */
[----:B------:R-:W-:Y:S05]  /*4680*/  BRA.U UP0, `(.L_x_76) ;  /* 0x0000001100887547 */ /* 0x000fea000b800000 */
[----:B------:R-:W2:Y:S01]  /*4690*/  LDCU.64 UR4, c[0x0][0x888] ;  /* 0x00011100ff0477ac */ /* 0x000ea20008000a00 */
[----:B------:R-:W3:Y:S01]  /*46a0*/  LDC.64 R12, c[0x0][0x348] ;  /* 0x0000d200ff0c7b82 */ /* 0x000ee20000000a00 */
[----:B------:R-:W-:Y:S02]  /*46b0*/  HFMA2 R9, -RZ, RZ, 0, 0 ;  /* 0x00000000ff097431 */ /* 0x000fe400000001ff */
[----:B------:R-:W-:Y:S01]  /*46c0*/  IMAD.MOV.U32 R11, RZ, RZ, 0x1 ;  /* 0x00000001ff0b7424 */ /* 0x000fe200078e00ff */
[----:B------:R-:W4:Y:S01]  /*46d0*/  LDCU UR38, c[0x0][0x370] ;  /* 0x00006e00ff2677ac */ /* 0x000f220008000800 */
[----:B------:R-:W-:Y:S01]  /*46e0*/  IMAD.MOV.U32 R10, RZ, RZ, RZ ;  /* 0x000000ffff0a7224 */ /* 0x000fe200078e00ff */
[----:B------:R-:W-:Y:S01]  /*46f0*/  MOV R3, 0x2000 ;  /* 0x0000200000037802 */ /* 0x000fe20000000f00 */
[----:B------:R-:W4:Y:S01]  /*4700*/  LDCU.128 UR40, c[0x0][0xb10] ;  /* 0x00016200ff2877ac */ /* 0x000f220008000c00 */
[----:B------:R-:W1:Y:S01]  /*4710*/  LDCU UR37, c[0x0][0x374] ;  /* 0x00006e80ff2577ac */ /* 0x000e620008000800 */
[----:B------:R-:W1:Y:S01]  /*4720*/  LDCU.64 UR30, c[0x0][0x890] ;  /* 0x00011200ff1e77ac */ /* 0x000e620008000a00 */
[----:B------:R-:W1:Y:S01]  /*4730*/  LDCU UR15, c[0x0][0xb0c] ;  /* 0x00016180ff0f77ac */ /* 0x000e620008000800 */
[----:B--2---:R-:W-:Y:S01]  /*4740*/  UISETP.NE.U32.AND UP0, UPT, UR4, URZ, UPT ;  /* 0x000000ff0400728c */ /* 0x004fe2000bf05070 */
[----:B------:R-:W2:Y:S01]  /*4750*/  LDCU UR48, c[0x0][0xb20] ;  /* 0x00016400ff3077ac */ /* 0x000ea20008000800 */
[----:B------:R-:W2:Y:S01]  /*4760*/  LDCU UR4, c[0x0][0xb30] ;  /* 0x00016600ff0477ac */ /* 0x000ea20008000800 */
[----:B------:R-:W-:Y:S01]  /*4770*/  UMOV UR21, 0x400 ;  /* 0x0000040000157882 */ /* 0x000fe20000000000 */
[----:B----4-:R-:W-:-:S02]  /*4780*/  UIMAD.WIDE.U32 UR6, UR38, UR40, URZ ;  /* 0x00000028260672a5 */ /* 0x010fc4000f8e00ff */
[----:B-1----:R-:W-:Y:S02]  /*4790*/  UIMAD.WIDE.U32 UR8, UR37, UR43, URZ ;  /* 0x0000002b250872a5 */ /* 0x002fe4000f8e00ff */
[----:B------:R-:W-:Y:S02]  /*47a0*/  ULEA UR21, UR55, UR21, 0x18 ;  /* 0x0000001537157291 */ /* 0x000fe4000f8ec0ff */
[----:B------:R-:W-:Y:S02]  /*47b0*/  USEL UR44, URZ, 0x1, UP6 ;  /* 0x00000001ff2c7887 */ /* 0x000fe4000b000000 */
[----:B------:R-:W-:Y:S02]  /*47c0*/  UISETP.NE.U32.AND UP6, UPT, UR30, URZ, UPT ;  /* 0x000000ff1e00728c */ /* 0x000fe4000bfc5070 */
[----:B------:R-:W-:Y:S02]  /*47d0*/  UIADD3 UR45, UPT, UPT, UR21, 0x38, URZ ;  /* 0x00000038152d7890 */ /* 0x000fe4000fffe0ff */
[----:B------:R-:W-:-:S02]  /*47e0*/  UISETP.NE.AND.EX UP5, UPT, UR5, URZ, UPT, UP0 ;  /* 0x000000ff0500728c */ /* 0x000fc4000bfa5300 */
[----:B------:R-:W-:Y:S01]  /*47f0*/  UISETP.NE.AND UP0, UPT, UR39, 0x1, UPT ;  /* 0x000000012700788c */ /* 0x000fe2000bf05270 */
[----:B------:R-:W-:Y:S01]  /*4800*/  UMOV UR6, UR7 ;  /* 0x0000000700067c82 */ /* 0x000fe20008000000 */
[----:B------:R-:W-:Y:S01]  /*4810*/  UMOV UR46, UR9 ;  /* 0x00000009002e7c82 */ /* 0x000fe20008000000 */
[----:B------:R-:W-:Y:S02]  /*4820*/  UISETP.NE.AND UP0, UPT, UR15, 0x1, UPT ;  /* 0x000000010f00788c */ /* 0x000fe4000bf05270 */
[----:B------:R-:W-:Y:S02]  /*4830*/  UPLOP3.LUT UP4, UPT, UPT, UPT, UPT, 0x40, 0x4 ;  /* 0x000000000004789c */ /* 0x000fe40003f8e870 */
[----:B------:R-:W-:Y:S01]  /*4840*/  UISETP.GE.AND UP2, UPT, UR39, 0x1, UPT ;  /* 0x000000012700788c */ /* 0x000fe2000bf46270 */
[----:B------:R-:W1:Y:S01]  /*4850*/  LDCU.64 UR22, c[0x0][0xb28] ;  /* 0x00016500ff1677ac */ /* 0x000e620008000a00 */
[----:B------:R-:W-:Y:S02]  /*4860*/  UISETP.NE.AND.EX UP6, UPT, UR31, URZ, UPT, UP6 ;  /* 0x000000ff1f00728c */ /* 0x000fe4000bfc5360 */
[----:B------:R-:W-:-:S02]  /*4870*/  UIADD3 UR33, UPT, UPT, UR21, 0x20, URZ ;  /* 0x0000002015217890 */ /* 0x000fc4000fffe0ff */
[----:B------:R-:W-:Y:S02]  /*4880*/  UIADD3 UR25, UPT, UPT, UR21, 0x28, URZ ;  /* 0x0000002815197890 */ /* 0x000fe4000fffe0ff */
[----:B------:R-:W-:Y:S02]  /*4890*/  UIADD3 UR17, UPT, UPT, UR21, 0x30, URZ ;  /* 0x0000003015117890 */ /* 0x000fe4000fffe0ff */
[----:B------:R-:W-:Y:S02]  /*48a0*/  UPRMT UR45, UR55, 0x654, UR45 ;  /* 0x00000654372d7896 */ /* 0x000fe4000800002d */
[----:B------:R-:W-:Y:S02]  /*48b0*/  USHF.R.U32.HI UR47, URZ, UR41, UR6 ;  /* 0x00000029ff2f7299 */ /* 0x000fe40008011606 */
[----:B--2---:R-:W-:Y:S02]  /*48c0*/  USHF.R.U32.HI UR46, URZ, UR48, UR46 ;  /* 0x00000030ff2e7299 */ /* 0x004fe4000801162e */
[----:B------:R-:W-:-:S02]  /*48d0*/  UISETP.NE.AND UP0, UPT, UR42, 0x1, UPT ;  /* 0x000000012a00788c */ /* 0x000fc4000bf05270 */
[----:B---3--:R-:W-:-:S11]  /*48e0*/  UISETP.NE.AND UP3, UPT, UR4, 0x1, UPT ;  /* 0x000000010400788c */ /* 0x008fd6000bf65270 */
.L_x_87:
[C---:B------:R-:W-:Y:S02]  /*48f0*/  LEA R8, R10.reuse, UR21, 0x3 ;  /* 0x000000150a087c11 */ /* 0x040fe4000f8e18ff */
[----:B------:R-:W-:Y:S02]  /*4900*/  SHF.L.U32 R0, R9, 0x1f, RZ ;  /* 0x0000001f09007819 */ /* 0x000fe400000006ff */
[----:B------:R-:W-:Y:S02]  /*4910*/  LEA R4, R10, UR21, 0x4 ;  /* 0x000000150a047c11 */ /* 0x000fe4000f8e20ff */
[----:B--2---:R-:W2:Y:S02]  /*4920*/  SYNCS.PHASECHK.TRANS64.TRYWAIT P0, [R8+URZ+0x70], R0 ;  /* 0x00007000080075a7 */ /* 0x004ea400080011ff */
[----:B--2---:R-:W-:Y:S05]  /*4930*/  @!P0 BRA `(.L_x_77) ;  /* 0x0000004c00dc8947 */ /* 0x004fea0003800000 */
.L_x_163:
[----:B------:R-:W3:Y:S01]  /*4940*/  LDS.128 R4, [R4+0x100] ;  /* 0x0001000004047984 */ /* 0x000ee20000000c00 */
[----:B------:R-:W-:Y:S01]  /*4950*/  UISETP.GE.AND UP0, UPT, UR39, 0x1, UPT ;  /* 0x000000012700788c */ /* 0x000fe2000bf06270 */
[----:B------:R-:W-:Y:S01]  /*4960*/  @!PT LDS RZ, [RZ] ;  /* 0x00000000fffff984 */ /* 0x000fe20000000800 */
[----:B------:R-:W-:Y:S01]  /*4970*/  @!PT LDS RZ, [RZ] ;  /* 0x00000000fffff984 */ /* 0x000fe20000000800 */
[----:B------:R-:W-:Y:S01]  /*4980*/  @!PT LDS RZ, [RZ] ;  /* 0x00000000fffff984 */ /* 0x000fe20000000800 */
[----:B------:R-:W-:Y:S01]  /*4990*/  @!PT LDS RZ, [RZ] ;  /* 0x00000000fffff984 */ /* 0x000fe20000000800 */
[----:B------:R4:W-:Y:S06]  /*49a0*/  MEMBAR.ALL.CTA ;  /* 0x0000000000007992 */ /* 0x0009ec0000008000 */
[----:B----4-:R-:W4:Y:S01]  /*49b0*/  FENCE.VIEW.ASYNC.S ;  /* 0x00000000000073c6 */ /* 0x010f220000000000 */
[----:B---3--:R-:W-:Y:S11]  /*49c0*/  LOP3.LUT P0, RZ, R6, 0x1, RZ, 0xc0, !PT ;  /* 0x0000000106ff7812 */ /* 0x008ff6000780c0ff */
[----:B------:R-:W-:Y:S02]  /*49d0*/  @!UPT UIADD3 URZ, UPT, UPT, URZ, URZ, URZ ;  /* 0x000000fffffff290 */ /* 0x000fe4000fffe0ff */
[----:B----4-:R-:W-:Y:S01]  /*49e0*/  VOTEU.ANY UP2, P0 ;  /* 0x0000000000ff7886 */ /* 0x010fe20000040100 */
[----:B------:R-:W-:Y:S11]  /*49f0*/  PLOP3.LUT P0, PT, PT, PT, UP2, 0x80, 0x8 ;  /* 0x000000000008781c */ /* 0x000ff60003f0f028 */
[----:B------:R-:W-:Y:S02]  /*4a00*/  @!UPT UIADD3 URZ, UPT, UPT, URZ, URZ, URZ ;  /* 0x000000fffffff290 */ /* 0x000fe4000fffe0ff */
[----:B--2---:R-:W-:Y:S02]  /*4a10*/  @P0 SHF.R.U32.HI R0, RZ, 0x10, R5 ;  /* 0x00000010ff000819 */ /* 0x004fe40000011605 */
[----:B------:R-:W-:Y:S02]  /*4a20*/  @P0 MOV R2, R4 ;  /* 0x0000000400020202 */ /* 0x000fe40000000f00 */
[----:B------:R-:W-:Y:S01]  /*4a30*/  @P0 R2UR UR4, R0 ;  /* 0x00000000000402ca */ /* 0x000fe200000e0000 */
[----:B------:R-:W-:Y:S01]  /*4a40*/  VIADD R0, R8, 0x80 ;  /* 0x0000008008007836 */ /* 0x000fe20000000000 */
[----:B------:R-:W-:Y:S02]  /*4a50*/  @P0 LOP3.LUT R4, R5, 0xffff, RZ, 0xc0, !PT ;  /* 0x0000ffff05040812 */ /* 0x000fe400078ec0ff */
[----:B------:R-:W-:Y:S02]  /*4a60*/  @P0 R2UR UR6, R2 ;  /* 0x00000000020602ca */ /* 0x000fe400000e0000 */
[----:B------:R-:W-:Y:S02]  /*4a70*/  PRMT R0, RZ, 0x654, R0 ;  /* 0x00000654ff007816 */ /* 0x000fe40000000000 */
[----:B------:R-:W-:Y:S02]  /*4a80*/  @P0 R2UR UR5, R4 ;  /* 0x00000000040502ca */ /* 0x000fe400000e0000 */
[----:B------:R2:W-:Y:S03]  /*4a90*/  SYNCS.ARRIVE.TRANS64.RED.A1T0 RZ, [R0+URZ], RZ ;  /* 0x000000ff00ff79a7 */ /* 0x0005e600081004ff */
[----:B------:R-:W-:Y:S04]  /*4aa0*/  @UP2 UMOV UR29, UR4 ;  /* 0x00000004001d2c82 */ /* 0x000fe80008000000 */
[----:B------:R-:W-:Y:S04]  /*4ab0*/  @UP2 UMOV UR14, UR6 ;  /* 0x00000006000e2c82 */ /* 0x000fe80008000000 */
[----:B------:R-:W-:Y:S01]  /*4ac0*/  @UP2 UMOV UR13, UR5 ;  /* 0x00000005000d2c82 */ /* 0x000fe20008000000 */
[----:B------:R-:W-:Y:S05]  /*4ad0*/  BRA.U !UP0, `(.L_x_78) ;  /* 0x0000000108c07547 */ /* 0x000fea000b800000 */
[----:B------:R-:W-:Y:S02]  /*4ae0*/  UIMAD.WIDE.U32 UR18, UR13, UR43, URZ ;  /* 0x0000002b0d1272a5 */ /* 0x000fe4000f8e00ff */
[----:B------:R-:W-:Y:S02]  /*4af0*/  UP2UR UR16, UPR, URZ, 0x4 ;  /* 0x00000004ff107883 */ /* 0x000fe40008000000 */
[----:B------:R-:W-:Y:S02]  /*4b00*/  UISETP.NE.AND UP2, UPT, UR42, 0x1, UPT ;  /* 0x000000012a00788c */ /* 0x000fe4000bf45270 */
[----:B------:R-:W-:Y:S02]  /*4b10*/  UIMAD.WIDE.U32 UR26, UR14, UR40, URZ ;  /* 0x000000280e1a72a5 */ /* 0x000fe4000f8e00ff */
[----:B------:R-:W-:Y:S02]  /*4b20*/  USEL UR4, UR37, UR46, !UP2 ;  /* 0x0000002e25047287 */ /* 0x000fe4000d000000 */
[----:B------:R-:W-:Y:S02]  /*4b30*/  UISETP.NE.AND UP0, UPT, UR15, 0x1, UPT ;  /* 0x000000010f00788c */ /* 0x000fe4000bf05270 */
[----:B------:R-:W-:Y:S02]  /*4b40*/  UP2UR UR20, UPR, URZ, 0x2 ;  /* 0x00000002ff147883 */ /* 0x000fe40008000000 */
[----:B------:R-:W-:Y:S02]  /*4b50*/  UISETP.NE.AND UP1, UPT, UR39, 0x1, UPT ;  /* 0x000000012700788c */ /* 0x000fe4000bf25270 */
[----:B-1----:R-:W-:Y:S02]  /*4b60*/  UIMAD.WIDE.U32 UR8, UR4, UR22, URZ ;  /* 0x00000016040872a5 */ /* 0x002fe4000f8e00ff */
[----:B------:R-:W-:Y:S01]  /*4b70*/  USEL UR7, UR38, UR47, !UP0 ;  /* 0x0000002f26077287 */ /* 0x000fe2000c000000 */
[----:B------:R-:W-:Y:S02]  /*4b80*/  UMOV UR5, UR19 ;  /* 0x0000001300057c82 */ /* 0x000fe40008000000 */
[----:B------:R-:W-:Y:S02]  /*4b90*/  USHF.R.U32.HI UR6, URZ, UR48, UR5 ;  /* 0x00000030ff067299 */ /* 0x000fe40008011605 */
[----:B------:R-:W-:Y:S02]  /*4ba0*/  UIMAD.WIDE.U32 UR10, UR7, UR22, URZ ;  /* 0x00000016070a72a5 */ /* 0x000fe4000f8e00ff */
[----:B------:R-:W-:Y:S02]  /*4bb0*/  USEL UR6, UR13, UR6, !UP2 ;  /* 0x000000060d067287 */ /* 0x000fe4000d000000 */
[----:B------:R-:W-:Y:S01]  /*4bc0*/  UISETP.NE.AND UP2, UPT, UR16, URZ, UPT ;  /* 0x000000ff1000728c */ /* 0x000fe2000bf45270 */
[----:B------:R-:W-:Y:S02]  /*4bd0*/  UMOV UR5, UR27 ;  /* 0x0000001b00057c82 */ /* 0x000fe40008000000 */
[----:B------:R-:W-:Y:S03]  /*4be0*/  USHF.R.U32.HI UR12, URZ, UR41, UR5 ;  /* 0x00000029ff0c7299 */ /* 0x000fe60008011605 */
[----:B------:R-:W-:Y:S02]  /*4bf0*/  UMOV UR5, UR9 ;  /* 0x0000000900057c82 */ /* 0x000fe40008000000 */
[----:B------:R-:W-:Y:S03]  /*4c00*/  @UP1 USHF.R.U32.HI UR4, URZ, UR23, UR5 ;  /* 0x00000017ff041299 */ /* 0x000fe60008011605 */
[----:B------:R-:W-:Y:S01]  /*4c10*/  UMOV UR5, UR11 ;  /* 0x0000000b00057c82 */ /* 0x000fe20008000000 */
[----:B------:R-:W-:Y:S02]  /*4c20*/  UIMAD UR4, UR39, UR4, URZ ;  /* 0x00000004270472a4 */ /* 0x000fe4000f8e02ff */
[----:B------:R-:W-:Y:S02]  /*4c30*/  @UP1 USHF.R.U32.HI UR7, URZ, UR23, UR5 ;  /* 0x00000017ff071299 */ /* 0x000fe40008011605 */
[----:B------:R-:W-:Y:S02]  /*4c40*/  USEL UR5, UR14, UR12, !UP0 ;  /* 0x0000000c0e057287 */ /* 0x000fe4000c000000 */
[----:B------:R-:W-:Y:S02]  /*4c50*/  UIMAD.WIDE.U32 UR10, UR6, UR22, URZ ;  /* 0x00000016060a72a5 */ /* 0x000fe4000f8e00ff */
[----:B------:R-:W-:Y:S02]  /*4c60*/  UIMAD UR8, UR39, UR7, URZ ;  /* 0x00000007270872a4 */ /* 0x000fe4000f8e02ff */
[----:B------:R-:W-:Y:S03]  /*4c70*/  UISETP.GE.AND UP0, UPT, UR6, UR4, UPT ;  /* 0x000000040600728c */ /* 0x000fe6000bf06270 */
[----:B------:R-:W-:Y:S01]  /*4c80*/  UMOV UR4, UR11 ;  /* 0x0000000b00047c82 */ /* 0x000fe20008000000 */
[----:B------:R-:W-:Y:S02]  /*4c90*/  UISETP.GE.OR UP0, UPT, UR5, UR8, UP0 ;  /* 0x000000080500728c */ /* 0x000fe40008706670 */
[----:B------:R-:W-:Y:S02]  /*4ca0*/  USHF.R.U32.HI UR4, URZ, UR23, UR4 ;  /* 0x00000017ff047299 */ /* 0x000fe40008011604 */
[----:B------:R-:W-:Y:S02]  /*4cb0*/  UIMAD.WIDE.U32 UR8, UR5, UR22, URZ ;  /* 0x00000016050872a5 */ /* 0x000fe4000f8e00ff */
[----:B------:R-:W-:Y:S04]  /*4cc0*/  USEL UR10, UR6, UR4, !UP1 ;  /* 0x00000004060a7287 */ /* 0x000fe8000c800000 */
[----:B------:R-:W-:Y:S01]  /*4cd0*/  UIADD3 UR11, UPT, UPT, -UR10, URZ, URZ ;  /* 0x000000ff0a0b7290 */ /* 0x000fe2000fffe1ff */
[----:B------:R-:W-:Y:S02]  /*4ce0*/  @!UP0 UMOV UR4, UR9 ;  /* 0x0000000900048c82 */ /* 0x000fe40008000000 */
[----:B------:R-:W-:Y:S02]  /*4cf0*/  @!UP0 USHF.R.U32.HI UR4, URZ, UR23, UR4 ;  /* 0x00000017ff048299 */ /* 0x000fe40008011604 */
[----:B------:R-:W-:Y:S02]  /*4d00*/  UIMAD UR8, UR39, UR11, UR6 ;  /* 0x0000000b270872a4 */ /* 0x000fe4000f8e0206 */
[----:B------:R-:W-:Y:S02]  /*4d10*/  @!UP0 USEL UR4, UR5, UR4, !UP1 ;  /* 0x0000000405048287 */ /* 0x000fe4000c800000 */
[----:B------:R-:W-:Y:S02]  /*4d20*/  UISETP.NE.AND UP1, UPT, UR20, URZ, UPT ;  /* 0x000000ff1400728c */ /* 0x000fe4000bf25270 */
[----:B------:R-:W-:Y:S02]  /*4d30*/  @!UP0 UIMAD UR8, UR7, UR8, UR4 ;  /* 0x00000008070882a4 */ /* 0x000fe4000f8e0204 */
[----:B------:R-:W-:Y:S02]  /*4d40*/  @!UP0 UIADD3 UR9, UPT, UPT, UR10, -UR4, URZ ;  /* 0x800000040a098290 */ /* 0x000fe4000fffe0ff */
[----:B------:R-:W-:Y:S02]  /*4d50*/  UIADD3 UR4, UPT, UPT, -UR5, URZ, URZ ;  /* 0x000000ff05047290 */ /* 0x000fe4000fffe1ff */
[----:B------:R-:W-:Y:S02]  /*4d60*/  UIADD3 UR7, UPT, UPT, -UR6, URZ, URZ ;  /* 0x000000ff06077290 */ /* 0x000fe4000fffe1ff */
[----:B------:R-:W-:Y:S02]  /*4d70*/  @!UP0 UIMAD UR6, UR9, UR39, UR5 ;  /* 0x00000027090682a4 */ /* 0x000fe4000f8e0205 */
[----:B------:R-:W-:Y:S02]  /*4d80*/  UIMAD UR14, UR15, UR4, UR14 ;  /* 0x000000040f0e72a4 */ /* 0x000fe4000f8e020e */
[----:B------:R-:W-:Y:S01]  /*4d90*/  UIMAD UR13, UR42, UR7, UR13 ;  /* 0x000000072a0d72a4 */ /* 0x000fe2000f8e020d */
[----:B------:R-:W-:Y:S02]  /*4da0*/  @!UP0 UMOV UR5, UR8 ;  /* 0x0000000800058c82 */ /* 0x000fe40008000000 */
[----:B------:R-:W-:Y:S02]  /*4db0*/  UIMAD UR14, UR5, UR15, UR14 ;  /* 0x0000000f050e72a4 */ /* 0x000fe4000f8e020e */
[----:B------:R-:W-:Y:S11]  /*4dc0*/  UIMAD UR13, UR6, UR42, UR13 ;  /* 0x0000002a060d72a4 */ /* 0x000ff6000f8e020d */
[----:B------:R-:W-:Y:S01]  /*4dd0*/  @!UPT UIADD3 URZ, UPT, UPT, URZ, URZ, URZ ;  /* 0x000000fffffff290 */ /* 0x000fe2000fffe0ff */
.L_x_78:
[----:B------:R-:W3:Y:S01]  /*4de0*/  @!UP3 LDCU.128 UR8, c[0x0][0xb10] ;  /* 0x00016200ff08b7ac */ /* 0x000ee20008000c00 */
[----:B------:R-:W-:Y:S02]  /*4df0*/  ISETP.NE.U32.AND P0, PT, RZ, UR30, PT ;  /* 0x0000001eff007c0c */ /* 0x000fe4000bf05070 */
[----:B------:R-:W-:Y:S02]  /*4e00*/  SHF.L.U32 R4, R11, 0x1f, RZ ;  /* 0x0000001f0b047819 */ /* 0x000fe400000006ff */
[----:B------:R-:W-:Y:S01]  /*4e10*/  ISETP.NE.AND.EX P0, PT, RZ, UR31, PT, P0 ;  /* 0x0000001fff007c0c */ /* 0x000fe2000bf05300 */
[----:B------:R-:W4:Y:S01]  /*4e20*/  @!UP3 LDCU UR5, c[0x0][0xb0c] ;  /* 0x00016180ff05b7ac */ /* 0x000f220008000800 */
[----:B------:R-:W-:Y:S02]  /*4e30*/  USHF.L.U32 UR35, UR24, 0x6, URZ ;  /* 0x0000000618237899 */ /* 0x000fe400080006ff */
[----:B------:R-:W-:Y:S02]  /*4e40*/  USHF.L.U32 UR34, UR28, 0x7, URZ ;  /* 0x000000071c227899 */ /* 0x000fe400080006ff */
[----:B---3--:R-:W-:Y:S07]  /*4e50*/  UIMAD.WIDE.U32 UR6, UR14, UR8, URZ ;  /* 0x000000080e0672a5 */ /* 0x008fee000f8e00ff */
[----:B------:R-:W-:Y:S01]  /*4e60*/  @!UP3 UMOV UR4, UR7 ;  /* 0x000000070004bc82 */ /* 0x000fe20008000000 */
[----:B----4-:R-:W-:Y:S02]  /*4e70*/  @!UP3 UISETP.NE.AND UP0, UPT, UR5, 0x1, UPT ;  /* 0x000000010500b88c */ /* 0x010fe4000bf05270 */
[----:B------:R-:W-:Y:S02]  /*4e80*/  @!UP3 USHF.R.U32.HI UR4, URZ, UR9, UR4 ;  /* 0x00000009ff04b299 */ /* 0x000fe40008011604 */
[----:B------:R-:W-:Y:S02]  /*4e90*/  UIMAD.WIDE.U32 UR6, UR13, UR11, URZ ;  /* 0x0000000b0d0672a5 */ /* 0x000fe4000f8e00ff */
[----:B------:R-:W-:Y:S02]  /*4ea0*/  @!UP3 USEL UR8, UR14, UR4, !UP0 ;  /* 0x000000040e08b287 */ /* 0x000fe4000c000000 */
[----:B------:R-:W-:Y:S03]  /*4eb0*/  @!UP3 UISETP.NE.AND UP0, UPT, UR10, 0x1, UPT ;  /* 0x000000010a00b88c */ /* 0x000fe6000bf05270 */
[----:B------:R-:W-:Y:S02]  /*4ec0*/  @!UP3 UMOV UR6, UR7 ;  /* 0x000000070006bc82 */ /* 0x000fe40008000000 */
[----:B------:R-:W3:Y:S02]  /*4ed0*/  @!UP3 LDCU UR4, c[0x0][0xb20] ;  /* 0x00016400ff04b7ac */ /* 0x000ee40008000800 */
[----:B---3--:R-:W-:Y:S04]  /*4ee0*/  @!UP3 USHF.R.U32.HI UR6, URZ, UR4, UR6 ;  /* 0x00000004ff06b299 */ /* 0x008fe80008011606 */
[----:B------:R-:W-:Y:S04]  /*4ef0*/  @!UP3 USEL UR6, UR13, UR6, !UP0 ;  /* 0x000000060d06b287 */ /* 0x000fe8000c000000 */
[----:B------:R-:W-:Y:S02]  /*4f00*/  @!UP3 UIADD3 UR4, UPT, UPT, -UR8, UR6, URZ ;  /* 0x000000060804b290 */ /* 0x000fe4000fffe1ff */
[----:B------:R-:W-:Y:S02]  /*4f10*/  @!UP3 UIADD3 UR6, UPT, UPT, UR8, -UR6, URZ ;  /* 0x800000060806b290 */ /* 0x000fe4000fffe0ff */
[----:B------:R-:W-:Y:S02]  /*4f20*/  @!UP3 UIMAD UR14, UR4, UR5, UR14 ;  /* 0x00000005040eb2a4 */ /* 0x000fe4000f8e020e */
[----:B------:R-:W-:Y:S01]  /*4f30*/  @!UP3 UIMAD UR13, UR6, UR10, UR13 ;  /* 0x0000000a060db2a4 */ /* 0x000fe2000f8e020d */
[----:B------:R-:W-:Y:S11]  /*4f40*/  BRA.U UP4, `(.L_x_79) ;  /* 0x0000000104107547 */ /* 0x000ff6000b800000 */
[----:B------:R-:W-:Y:S04]  /*4f50*/  MOV R2, UR44 ;  /* 0x0000002c00027c02 */ /* 0x000fe80008000f00 */
[----:B------:R-:W-:Y:S04]  /*4f60*/  SHF.L.U32 R2, R2, 0x1f, RZ ;  /* 0x0000001f02027819 */ /* 0x000fe800000006ff */
[----:B------:R-:W3:Y:S02]  /*4f70*/  SYNCS.PHASECHK.TRANS64.TRYWAIT P1, [UR21+0x68], R2 ;  /* 0x00006802ff0075a7 */ /* 0x000ee40008021115 */
[----:B---3--:R-:W-:Y:S05]  /*4f80*/  @!P1 BRA `(.L_x_80) ;  /* 0x00000048005c9947 */ /* 0x008fea0003800000 */
.L_x_79:
[----:B------:R-:W-:Y:S05]  /*4f90*/  BRA.U !UP6, `(.L_x_81) ;  /* 0x000000010e387547 */ /* 0x000fea000b800000 */
[----:B------:R-:W-:Y:S01]  /*4fa0*/  UPLOP3.LUT UP1, UPT, UPT, UPT, UP5, 0x80, 0x8 ;  /* 0x000000000008789c */ /* 0x000fe20003f2f050 */
[----:B--2---:R-:W-:Y:S01]  /*4fb0*/  HFMA2 R0, -RZ, RZ, 0, 5.9604644775390625e-08 ;  /* 0x00000001ff007431 */ /* 0x004fe200000001ff */
[----:B------:R-:W2:Y:S01]  /*4fc0*/  LDCU.64 UR8, c[0x0][0x358] ;  /* 0x00006b00ff0877ac */ /* 0x000ea20008000a00 */
[----:B------:R-:W-:Y:S03]  /*4fd0*/  IMAD.MOV.U32 R53, RZ, RZ, 0x1 ;  /* 0x00000001ff357424 */ /* 0x000fe600078e00ff */
[----:B------:R-:W-:Y:S05]  /*4fe0*/  PLOP3.LUT P1, PT, PT, PT, UP1, 0x80, 0x8 ;  /* 0x000000000008781c */ /* 0x000fea0003f2f018 */
[----:B------:R-:W3:Y:S01]  /*4ff0*/  @UP1 LDCU.64 UR4, c[0x0][0x888] ;  /* 0x00011100ff0417ac */ /* 0x000ee20008000a00 */
[----:B------:R-:W-:Y:S07]  /*5000*/  @UP1 UIMAD UR6, UR60, UR30, URZ ;  /* 0x0000001e3c0612a4 */ /* 0x000fee000f8e02ff */
[----:B------:R-:W-:Y:S01]  /*5010*/  @!P1 PRMT R53, R0, 0x7610, R53 ;  /* 0x0000761000359816 */ /* 0x000fe20000000035 */
[----:B---3--:R-:W-:Y:S06]  /*5020*/  @UP1 UIMAD.WIDE UR4, UR6, 0x4, UR4 ;  /* 0x00000004060418a5 */ /* 0x008fec000f8e0204 */
[----:B------:R-:W-:Y:S01]  /*5030*/  IMAD.U32 R6, RZ, RZ, UR4 ;  /* 0x00000004ff067e24 */ /* 0x000fe2000f8e00ff */
[----:B------:R-:W-:Y:S04]  /*5040*/  MOV R7, UR5 ;  /* 0x0000000500077c02 */ /* 0x000fe80008000f00 */
[----:B------:R-:W3:Y:S01]  /*5050*/  @!UP1 LDCU UR4, c[0x0][0x880] ;  /* 0x00011000ff0497ac */ /* 0x000ee20008000800 */
[----:B--2--5:R4:W5:Y:S02]  /*5060*/  @P1 LDG.E R27, desc[UR8][R6.64] ;  /* 0x00000008061b1981 */ /* 0x024964000c1e1900 */
[----:B---34-:R-:W-:Y:S07]  /*5070*/  @!P1 IMAD.U32 R27, RZ, RZ, UR4 ;  /* 0x00000004ff1b9e24 */ /* 0x018fee000f8e00ff */
.L_x_81:
[----:B-----5:R-:W-:Y:S01]  /*5080*/  @!P0 FSETP.EQ.AND P2, PT, R27, RZ, PT ;  /* 0x000000ff1b00820b */ /* 0x020fe20003f42000 */
[----:B------:R-:W-:Y:S01]  /*5090*/  @!UPT UIADD3 URZ, UPT, UPT, URZ, URZ, URZ ;  /* 0x000000fffffff290 */ /* 0x000fe2000fffe0ff */
[----:B------:R-:W-:Y:S11]  /*50a0*/  @!P0 BRA `(.L_x_82) ;  /* 0x0000000000148947 */ /* 0x000ff60003800000 */
[----:B------:R-:W-:Y:S02]  /*50b0*/  LOP3.LUT P0, RZ, R53, 0xff, RZ, 0xc0, !PT ;  /* 0x000000ff35ff7812 */ /* 0x000fe4000780c0ff */
[----:B------:R-:W-:Y:S04]  /*50c0*/  PLOP3.LUT P2, PT, PT, PT, UP1, 0x80, 0x8 ;  /* 0x000000000008781c */ /* 0x000fe80003f4f018 */
[----:B------:R-:W-:Y:S07]  /*50d0*/  PLOP3.LUT P2, PT, P2, PT, PT, 0x8, 0x80 ;  /* 0x000000000080781c */ /* 0x000fee000174e170 */
[----:B------:R-:W-:Y:S11]  /*50e0*/  @P0 FSETP.EQ.AND P2, PT, R27, RZ, PT ;  /* 0x000000ff1b00020b */ /* 0x000ff60003f42000 */
[----:B------:R-:W-:Y:S02]  /*50f0*/  @!UPT UIADD3 URZ, UPT, UPT, URZ, URZ, URZ ;  /* 0x000000fffffff290 */ /* 0x000fe4000fffe0ff */
.L_x_82:
[----:B------:R-:W3:Y:S01]  /*5100*/  SYNCS.PHASECHK.TRANS64.TRYWAIT P0, [UR21+0x40], R4 ;  /* 0x00004004ff0075a7 */ /* 0x000ee20008001115 */
[----:B------:R-:W-:Y:S04]  /*5110*/  ELECT P1, URZ, PT ;  /* 0x0000000000ff782f */ /* 0x000fe80003820000 */
[----:B------:R-:W-:Y:S01]  /*5120*/  PLOP3.LUT P1, PT, P2, P1, PT, 0xf2, 0x2f ;  /* 0x00000000002f781c */ /* 0x000fe20001723e72 */
[----:B------:R-:W-:Y:S01]  /*5130*/  @!UPT UIADD3 URZ, UPT, UPT, URZ, URZ, URZ ;  /* 0x000000fffffff290 */ /* 0x000fe2000fffe0ff */
[----:B---3--:R-:W-:Y:S11]  /*5140*/  @!P0 BRA `(.L_x_83) ;  /* 0x0000004800048947 */ /* 0x008ff60003800000 */
.L_x_166:
[----:B--2---:R-:W-:Y:S01]  /*5150*/  @!P1 IADD3 R2, P0, PT, R12, 0x580, RZ ;  /* 0x000005800c029810 */ /* 0x004fe20007f1e0ff */
[----:B------:R-:W-:Y:S01]  /*5160*/  VOTEU.ALL UP0, P1 ;  /* 0x0000000000ff7886 */ /* 0x000fe20000800000 */
[----:B------:R-:W-:Y:S01]  /*5170*/  UMOV UR6, 0x0 ;  /* 0x0000000000067882 */ /* 0x000fe20000000000 */
[----:B------:R-:W-:Y:S01]  /*5180*/  UMOV UR7, 0x10000000 ;  /* 0x1000000000077882 */ /* 0x000fe20000000000 */
[----:B------:R-:W-:Y:S01]  /*5190*/  @!P1 R2UR UR5, R2 ;  /* 0x00000000020592ca */ /* 0x000fe200000e0000 */
[----:B------:R-:W-:Y:S01]  /*51a0*/  @!P1 IMAD.X R0, RZ, RZ, R13, P0 ;  /* 0x000000ffff009224 */ /* 0x000fe200000e060d */
[----:B------:R-:W-:Y:S01]  /*51b0*/  @!UP0 UIADD3 UR32, UPT, UPT, UR21, 0x400, URZ ;  /* 0x0000040015208890 */ /* 0x000fe2000fffe0ff */
[----:B------:R-:W-:Y:S01]  /*51c0*/  VOTEU.ALL UP0, P1 ;  /* 0x0000000000ff7886 */ /* 0x000fe20000800000 */
[----:B------:R-:W-:Y:S02]  /*51d0*/  UMOV UR36, UR60 ;  /* 0x0000003c00247c82 */ /* 0x000fe40008000000 */
[----:B------:R-:W-:Y:S01]  /*51e0*/  @!P1 R2UR UR4, R0 ;  /* 0x00000000000492ca */ /* 0x000fe200000e0000 */
[----:B------:R-:W-:Y:S06]  /*51f0*/  @!P1 IMAD.MOV.U32 R0, RZ, RZ, 0x2000 ;  /* 0x00002000ff009424 */ /* 0x000fec00078e00ff */
[----:B------:R-:W-:Y:S06]  /*5200*/  IMAD.U32 R6, RZ, RZ, UR5 ;  /* 0x00000005ff067e24 */ /* 0x000fec000f8e00ff */
[----:B------:R-:W-:Y:S01]  /*5210*/  IMAD.U32 R7, RZ, RZ, UR4 ;  /* 0x00000004ff077e24 */ /* 0x000fe2000f8e00ff */
[----:B------:R-:W-:Y:S04]  /*5220*/  @!P1 R2UR UR4, R6 ;  /* 0x00000000060492ca */ /* 0x000fe800000e0000 */
[----:B------:R-:W-:Y:S11]  /*5230*/  @!P1 R2UR UR5, R7 ;  /* 0x00000000070592ca */ /* 0x000ff600000e0000 */
[----:B------:R-:W-:Y:S02]  /*5240*/  @!UPT UIADD3 URZ, UPT, UPT, URZ, URZ, URZ ;  /* 0x000000fffffff290 */ /* 0x000fe4000fffe0ff */
[----:B------:R2:W-:Y:S01]  /*5250*/  @!UP0 UTMALDG.3D [UR32], [UR4], desc[UR6] ;  /* 0x00000620040085b4 */ /* 0x0005e20008011000 */
[----:B------:R3:W-:Y:S01]  /*5260*/  @!P1 SYNCS.ARRIVE.TRANS64.RED.A0TR RZ, [UR21+0x20], R0 ;  /* 0x00002000ffff99a7 */ /* 0x0007e20008300415 */
[----:B--2---:R-:W-:Y:S09]  /*5270*/  UPRMT UR4, UR55, 0x654, UR33 ;  /* 0x0000065437047896 */ /* 0x004ff20008000021 */
[----:B------:R-:W-:Y:S01]  /*5280*/  SYNCS.ARRIVE.TRANS64.RED.A1T0 RZ, [UR4], RZ ;  /* 0x000000ffffff79a7 */ /* 0x000fe20008100404 */
[----:B------:R-:W2:Y:S02]  /*5290*/  SYNCS.PHASECHK.TRANS64.TRYWAIT P0, [UR21+0x48], R4 ;  /* 0x00004804ff0075a7 */ /* 0x000ea40008001115 */
[----:B--23--:R-:W-:Y:S05]  /*52a0*/  @!P0 BRA `(.L_x_84) ;  /* 0x0000004400c48947 */ /* 0x00cfea0003800000 */
.L_x_168:
[----:B------:R-:W-:Y:S01]  /*52b0*/  @!P1 IADD3 R2, P0, PT, R12, 0x580, RZ ;  /* 0x000005800c029810 */ /* 0x000fe20007f1e0ff */
[----:B------:R-:W-:Y:S01]  /*52c0*/  VOTEU.ALL UP0, P1 ;  /* 0x0000000000ff7886 */ /* 0x000fe20000800000 */
[----:B------:R-:W-:Y:S01]  /*52d0*/  UMOV UR6, 0x0 ;  /* 0x0000000000067882 */ /* 0x000fe20000000000 */
[----:B------:R-:W-:Y:S01]  /*52e0*/  UMOV UR7, 0x10000000 ;  /* 0x1000000000077882 */ /* 0x000fe20000000000 */
[----:B------:R-:W-:Y:S01]  /*52f0*/  @!P1 R2UR UR5, R2 ;  /* 0x00000000020592ca */ /* 0x000fe200000e0000 */
[----:B--2---:R-:W-:Y:S01]  /*5300*/  @!P1 IMAD.X R0, RZ, RZ, R13, P0 ;  /* 0x000000ffff009224 */ /* 0x004fe200000e060d */
[----:B------:R-:W-:Y:S02]  /*5310*/  @!UP0 UIADD3 UR26, UPT, UPT, UR34, 0x20, URZ ;  /* 0x00000020221a8890 */ /* 0x000fe4000fffe0ff */
[----:B------:R-:W-:Y:S02]  /*5320*/  @!UP0 UIADD3 UR24, UPT, UPT, UR21, 0x2400, URZ ;  /* 0x0000240015188890 */ /* 0x000fe4000fffe0ff */
[----:B------:R-:W-:Y:S01]  /*5330*/  @!P1 R2UR UR4, R0 ;  /* 0x00000000000492ca */ /* 0x000fe200000e0000 */
[----:B------:R-:W-:Y:S01]  /*5340*/  VOTEU.ALL UP0, P1 ;  /* 0x0000000000ff7886 */ /* 0x000fe20000800000 */
[----:B------:R-:W-:Y:S01]  /*5350*/  UMOV UR27, UR35 ;  /* 0x00000023001b7c82 */ /* 0x000fe20008000000 */
[----:B------:R-:W-:Y:S01]  /*5360*/  UMOV UR28, UR60 ;  /* 0x0000003c001c7c82 */ /* 0x000fe20008000000 */
[----:B------:R-:W-:Y:S03]  /*5370*/  @!P1 IMAD.MOV.U32 R0, RZ, RZ, 0x2000 ;  /* 0x00002000ff009424 */ /* 0x000fe600078e00ff */
        /* <DEDUP_REMOVED lines=11> */
.L_x_170:
[----:B------:R-:W-:Y:S01]  /*5430*/  @!P1 IADD3 R2, P0, PT, R12, 0x580, RZ ;  /* 0x000005800c029810 */ /* 0x000fe20007f1e0ff */
[----:B------:R-:W-:Y:S01]  /*5440*/  VOTEU.ALL UP0, P1 ;  /* 0x0000000000ff7886 */ /* 0x000fe20000800000 */
[----:B------:R-:W-:Y:S01]  /*5450*/  UMOV UR6, 0x0 ;  /* 0x0000000000067882 */ /* 0x000fe20000000000 */
[----:B------:R-:W-:Y:S01]  /*5460*/  UMOV UR7, 0x10000000 ;  /* 0x1000000000077882 */ /* 0x000fe20000000000 */
[----:B------:R-:W-:Y:S01]  /*5470*/  @!P1 R2UR UR5, R2 ;  /* 0x00000000020592ca */ /* 0x000fe200000e0000 */
[----:B--2---:R-:W-:Y:S01]  /*5480*/  @!P1 IMAD.X R0, RZ, RZ, R13, P0 ;  /* 0x000000ffff009224 */ /* 0x004fe200000e060d */
[----:B------:R-:W-:Y:S01]  /*5490*/  @!UP0 UIADD3 UR18, UPT, UPT, UR34, 0x40, URZ ;  /* 0x0000004022128890 */ /* 0x000fe2000fffe0ff */
[----:B------:R-:W-:Y:S01]  /*54a0*/  VIADD R10, R10, 0x1 ;  /* 0x000000010a0a7836 */ /* 0x000fe20000000000 */
        /* <DEDUP_REMOVED lines=17> */
.L_x_172:
[----:B------:R-:W-:Y:S01]  /*55c0*/  @!P1 IADD3 R2, P0, PT, R12, 0x580, RZ ;  /* 0x000005800c029810 */ /* 0x000fe20007f1e0ff */
[----:B------:R-:W-:Y:S01]  /*55d0*/  VOTEU.ALL UP0, P1 ;  /* 0x0000000000ff7886 */ /* 0x000fe20000800000 */
[----:B------:R-:W-:Y:S01]  /*55e0*/  UMOV UR6, 0x0 ;  /* 0x0000000000067882 */ /* 0x000fe20000000000 */
[----:B------:R-:W-:Y:S01]  /*55f0*/  UMOV UR7, 0x10000000 ;  /* 0x1000000000077882 */ /* 0x000fe20000000000 */
[----:B------:R-:W-:Y:S01]  /*5600*/  @!P1 R2UR UR5, R2 ;  /* 0x00000000020592ca */ /* 0x000fe200000e0000 */
[----:B--2---:R-:W-:Y:S01]  /*5610*/  @!P1 IMAD.X R0, RZ, RZ, R13, P0 ;  /* 0x000000ffff009224 */ /* 0x004fe200000e060d */
[----:B------:R-:W-:Y:S01]  /*5620*/  @!UP0 UIADD3 UR10, UPT, UPT, UR34, 0x60, URZ ;  /* 0x00000060220a8890 */ /* 0x000fe2000fffe0ff */
[----:B------:R-:W-:Y:S01]  /*5630*/  R2UR UR18, R55 ;  /* 0x00000000371272ca */ /* 0x000fe200000e0000 */
[----:B------:R-:W-:Y:S01]  /*5640*/  @!UP0 UIADD3 UR8, UPT, UPT, UR21, 0x6400, URZ ;  /* 0x0000640015088890 */ /* 0x000fe2000fffe0ff */
[----:B------:R-:W-:Y:S01]  /*5650*/  R2UR UR16, R56 ;  /* 0x00000000381072ca */ /* 0x000fe200000e0000 */
[----:B------:R-:W-:Y:S01]  /*5660*/  @!UP0 UIADD3 UR9, UPT, UPT, UR21, 0x38, URZ ;  /* 0x0000003815098890 */ /* 0x000fe2000fffe0ff */
[----:B------:R-:W-:Y:S01]  /*5670*/  @!P1 R2UR UR4, R0 ;  /* 0x00000000000492ca */ /* 0x000fe200000e0000 */
[----:B------:R-:W-:Y:S01]  /*5680*/  VOTEU.ALL UP0, P1 ;  /* 0x0000000000ff7886 */ /* 0x000fe20000800000 */
[----:B------:R-:W-:Y:S01]  /*5690*/  UMOV UR11, UR35 ;  /* 0x00000023000b7c82 */ /* 0x000fe20008000000 */
[----:B------:R-:W-:Y:S01]  /*56a0*/  UMOV UR12, UR60 ;  /* 0x0000003c000c7c82 */ /* 0x000fe20008000000 */
[C---:B------:R-:W-:Y:S01]  /*56b0*/  ISETP.NE.AND P0, PT, R10.reuse, 0x2, PT ;  /* 0x000000020a00780c */ /* 0x040fe20003f05270 */
[----:B------:R-:W-:Y:S01]  /*56c0*/  UMOV UR60, UR29 ;  /* 0x0000001d003c7c82 */ /* 0x000fe20008000000 */
[----:B------:R-:W-:Y:S01]  /*56d0*/  IMAD.U32 R4, RZ, RZ, UR5 ;  /* 0x00000005ff047e24 */ /* 0x000fe2000f8e00ff */
[----:B------:R-:W-:Y:S01]  /*56e0*/  LOP3.LUT R11, R11, 0x1, RZ, 0x3c, !PT ;  /* 0x000000010b0b7812 */ /* 0x000fe200078e3cff */
[----:B------:R-:W-:Y:S01]  /*56f0*/  UPLOP3.LUT UP4, UPT, UPT, UPT, UPT, 0x80, 0x8 ;  /* 0x000000000008789c */ /* 0x000fe20003f8f070 */
[----:B------:R-:W-:Y:S01]  /*5700*/  SEL R0, RZ, 0x1, P0 ;  /* 0x00000001ff007807 */ /* 0x000fe20000000000 */
[----:B------:R-:W-:Y:S01]  /*5710*/  UIADD3 UR28, UPT, UPT, UR13, UR18, URZ ;  /* 0x000000120d1c7290 */ /* 0x000fe2000fffe0ff */
[----:B------:R-:W-:Y:S01]  /*5720*/  SEL R10, R10, RZ, P0 ;  /* 0x000000ff0a0a7207 */ /* 0x000fe20000000000 */
[----:B------:R-:W-:Y:S01]  /*5730*/  UIADD3 UR24, UPT, UPT, UR14, UR16, URZ ;  /* 0x000000100e187290 */ /* 0x000fe2000fffe0ff */
[----:B------:R-:W-:Y:S01]  /*5740*/  IMAD.U32 R5, RZ, RZ, UR4 ;  /* 0x00000004ff057e24 */ /* 0x000fe2000f8e00ff */
[----:B------:R-:W-:Y:S02]  /*5750*/  @!P1 R2UR UR4, R4 ;  /* 0x00000000040492ca */ /* 0x000fe400000e0000 */
[----:B------:R-:W-:Y:S02]  /*5760*/  LOP3.LUT R9, R9, R0, RZ, 0x3c, !PT ;  /* 0x0000000009097212 */ /* 0x000fe400078e3cff */
[----:B------:R-:W-:Y:S11]  /*5770*/  @!P1 R2UR UR5, R5 ;  /* 0x00000000050592ca */ /* 0x000ff600000e0000 */
[----:B------:R-:W-:Y:S02]  /*5780*/  @!UPT UIADD3 URZ, UPT, UPT, URZ, URZ, URZ ;  /* 0x000000fffffff290 */ /* 0x000fe4000fffe0ff */
[----:B------:R2:W-:Y:S01]  /*5790*/  @!UP0 UTMALDG.3D [UR8], [UR4], desc[UR6] ;  /* 0x00000608040085b4 */ /* 0x0005e20008011000 */
[----:B------:R2:W-:Y:S01]  /*57a0*/  @!P1 SYNCS.ARRIVE.TRANS64.RED.A0TR RZ, [UR21+0x38], R3 ;  /* 0x00003803ffff99a7 */ /* 0x0005e20008300415 */
[----:B------:R-:W-:Y:S01]  /*57b0*/  SYNCS.ARRIVE.TRANS64.RED.A1T0 RZ, [UR45], RZ ;  /* 0x000000ffffff79a7 */ /* 0x000fe2000810042d */
[----:B------:R-:W-:Y:S05]  /*57c0*/  BRA.U UP2, `(.L_x_87) ;  /* 0xfffffff102487547 */ /* 0x000fea000b83ffff */
[----:B------:R-:W-:-:S04]  /*57d0*/  SHF.L.U32 R2, R11, 0x1f, RZ ;  /* 0x0000001f0b027819 */ /* 0x000fc800000006ff */
[----:B------:R-:W3:Y:S02]  /*57e0*/  SYNCS.PHASECHK.TRANS64.TRYWAIT P0, [UR21+0x40], R2 ;  /* 0x00004002ff0075a7 */ /* 0x000ee40008001115 */
[----:B---3--:R-:W-:Y:S05]  /*57f0*/  @!P0 BRA `(.L_x_88) ;  /* 0x0000004000b88947 */ /* 0x008fea0003800000 */
.L_x_174:
[----:B------:R-:W4:Y:S02]  /*5800*/  SYNCS.PHASECHK.TRANS64.TRYWAIT P0, [UR21+0x48], R2 ;  /* 0x00004802ff0075a7 */ /* 0x000f240008001115 */
[----:B----4-:R-:W-:Y:S05]  /*5810*/  @!P0 BRA `(.L_x_89) ;  /* 0x0000004000c88947 */ /* 0x010fea0003800000 */
.L_x_176:
[----:B------:R-:W4:Y:S02]  /*5820*/  SYNCS.PHASECHK.TRANS64.TRYWAIT P0, [UR21+0x50], R2 ;  /* 0x00005002ff0075a7 */ /* 0x000f240008001115 */
[----:B----4-:R-:W-:Y:S05]  /*5830*/  @!P0 BRA `(.L_x_90) ;  /* 0x0000004000d88947 */ /* 0x010fea0003800000 */
.L_x_178:
[----:B---3--:R-:W-:-:S07]  /*5840*/  MOV R0, UR21 ;  /* 0x0000001500007c02 */ /* 0x008fce0008000f00 */
.L_x_91:
[----:B---3--:R-:W-:-:S04]  /*5850*/  SHF.L.U32 R2, R11, 0x1f, RZ ;  /* 0x0000001f0b027819 */ /* 0x008fc800000006ff */
[----:B------:R3:W4:Y:S03]  /*5860*/  SYNCS.PHASECHK.TRANS64.TRYWAIT P0, [R0+URZ+0x58], R2 ;  /* 0x00005802000075a7 */ /* 0x00072600080011ff */
[----:B----4-:R-:W-:Y:S05]  /*5870*/  @!P0 NANOSLEEP.SYNCS 0x989680 ;  /* 0x009896800000895d */ /* 0x010fea0003900000 */
[----:B------:R-:W4:Y:S02]  /*5880*/  @!P0 SYNCS.PHASECHK.TRANS64 P0, [R0+URZ+0x58], R2 ;  /* 0x00005802000085a7 */ /* 0x000f2400080010ff */
[----:B-12-4-:R-:W-:Y:S05]  /*5890*/  @P0 EXIT ;  /* 0x000000000000094d */ /* 0x016fea0003800000 */
[----:B------:R-:W-:Y:S05]  /*58a0*/  BRA `(.L_x_91) ;  /* 0xfffffffc00e87947 */ /* 0x000fea000383ffff */
.L_x_76:
[----:B------:R-:W-:-:S06]  /*58b0*/  UISETP.GE.AND UP0, UPT, UR18, 0x4, UPT ;  /* 0x000000041200788c */ /* 0x000fcc000bf06270 */
[----:B------:R-:W-:-:S13]  /*58c0*/  PLOP3.LUT P0, PT, PT, PT, UP0, 0x80, 0x8 ;  /* 0x000000000008781c */ /* 0x000fda0003f0f008 */
[----:B-1----:R-:W-:Y:S05]  /*58d0*/  @!P0 EXIT ;  /* 0x000000000000894d */ /* 0x002fea0003800000 */
[----:B------:R-:W-:Y:S01]  /*58e0*/  BAR.SYNC.DEFER_BLOCKING 0x6, 0xa0 ;  /* 0x0182800000007b1d */ /* 0x000fe20000010000 */
[C---:B------:R-:W-:Y:S01]  /*58f0*/  IMAD.SHL.U32 R6, R65.reuse, 0x20, RZ ;  /* 0x0000002041067824 */ /* 0x040fe200078e00ff */
[C---:B------:R-:W-:Y:S01]  /*5900*/  R2P PR, R65.reuse, 0x6 ;  /* 0x0000000641007804 */ /* 0x040fe20000000000 */
[C---:B------:R-:W-:Y:S01]  /*5910*/  IMAD.SHL.U32 R2, R65.reuse, 0x4, RZ ;  /* 0x0000000441027824 */ /* 0x040fe200078e00ff */
[----:B------:R-:W-:Y:S01]  /*5920*/  CS2R R60, SRZ ;  /* 0x00000000003c7805 */ /* 0x000fe2000001ff00 */
[C---:B------:R-:W-:Y:S01]  /*5930*/  IMAD.U32 R23, R65.reuse, 0x10000, RZ ;  /* 0x0001000041177824 */ /* 0x040fe200078e00ff */
[----:B------:R-:W-:Y:S01]  /*5940*/  UMOV UR43, 0x400 ;  /* 0x00000400002b7882 */ /* 0x000fe20000000000 */
[----:B------:R-:W1:Y:S01]  /*5950*/  LDCU.64 UR4, c[0x0][0x890] ;  /* 0x00011200ff0477ac */ /* 0x000e620008000a00 */
[----:B------:R-:W2:Y:S01]  /*5960*/  LDC.64 R50, c[0x0][0x8b0] ;  /* 0x00022c00ff327b82 */ /* 0x000ea20000000a00 */
[C---:B------:R-:W-:Y:S01]  /*5970*/  LOP3.LUT R3, R6.reuse, 0xe0, RZ, 0xc0, !PT ;  /* 0x000000e006037812 */ /* 0x040fe200078ec0ff */
[----:B------:R-:W-:Y:S01]  /*5980*/  IMAD.SHL.U32 R52, R65, 0x10, RZ ;  /* 0x0000001041347824 */ /* 0x000fe200078e00ff */
[----:B------:R-:W-:Y:S01]  /*5990*/  ULEA UR43, UR55, UR43, 0x18 ;  /* 0x0000002b372b7291 */ /* 0x000fe2000f8ec0ff */
[----:B------:R-:W-:Y:S01]  /*59a0*/  LOP3.LUT R6, R6, 0x100, RZ, 0xc0, !PT ;  /* 0x0000010006067812 */ /* 0x000fe200078ec0ff */
[----:B------:R-:W-:Y:S01]  /*59b0*/  IMAD.MOV.U32 R64, RZ, RZ, 0x10 ;  /* 0x00000010ff407424 */ /* 0x000fe200078e00ff */
[----:B------:R-:W-:Y:S01]  /*59c0*/  LOP3.LUT R2, R3, 0x1c, R2, 0xf8, !PT ;  /* 0x0000001c03027812 */ /* 0x000fe200078ef802 */
[----:B------:R-:W-:Y:S01]  /*59d0*/  IMAD.MOV.U32 R63, RZ, RZ, 0x20 ;  /* 0x00000020ff3f7424 */ /* 0x000fe200078e00ff */
[----:B------:R-:W3:Y:S01]  /*59e0*/  LDC.64 R48, c[0x0][0x8a8] ;  /* 0x00022a00ff307b82 */ /* 0x000ee20000000a00 */
[----:B------:R-:W-:Y:S01]  /*59f0*/  SHF.R.U32.HI R3, RZ, 0x2, R65 ;  /* 0x00000002ff037819 */ /* 0x000fe20000011641 */
[----:B------:R-:W-:Y:S01]  /*5a00*/  IMAD.MOV.U32 R62, RZ, RZ, 0x1 ;  /* 0x00000001ff3e7424 */ /* 0x000fe200078e00ff */
[----:B------:R-:W-:Y:S01]  /*5a10*/  LOP3.LUT R23, R23, 0x600000, RZ, 0xc0, !PT ;  /* 0x0060000017177812 */ /* 0x000fe200078ec0ff */
[----:B------:R-:W-:Y:S01]  /*5a20*/  IMAD.MOV.U32 R22, RZ, RZ, RZ ;  /* 0x000000ffff167224 */ /* 0x000fe200078e00ff */
[----:B------:R-:W-:Y:S01]  /*5a30*/  LOP3.LUT R52, R6, 0x600, R52, 0xf8, !PT ;  /* 0x0000060006347812 */ /* 0x000fe200078ef834 */
[----:B------:R-:W-:Y:S01]  /*5a40*/  IMAD.MOV.U32 R59, RZ, RZ, RZ ;  /* 0x000000ffff3b7224 */ /* 0x000fe200078e00ff */
[----:B------:R-:W-:Y:S01]  /*5a50*/  LOP3.LUT R2, R2, 0x4, R3, 0x78, !PT ;  /* 0x0000000402027812 */ /* 0x000fe200078e7803 */
[----:B------:R-:W4:Y:S01]  /*5a60*/  LDS R0, [UR43+0x120] ;  /* 0x0001202bff007984 */ /* 0x000f220008000800 */
[----:B-1----:R-:W-:Y:S01]  /*5a70*/  IMAD.U32 R67, RZ, RZ, UR4 ;  /* 0x00000004ff437e24 */ /* 0x002fe2000f8e00ff */
[----:B------:R-:W-:Y:S01]  /*5a80*/  UIADD3 UR4, UPT, UPT, UR43, 0x400, URZ ;  /* 0x000004002b047890 */ /* 0x000fe2000fffe0ff */
[----:B------:R-:W-:Y:S01]  /*5a90*/  LOP3.LUT R52, R52, R2, RZ, 0xfc, !PT ;  /* 0x0000000234347212 */ /* 0x000fe200078efcff */
[----:B------:R-:W-:Y:S01]  /*5aa0*/  IMAD.U32 R66, RZ, RZ, UR5 ;  /* 0x00000005ff427e24 */ /* 0x000fe2000f8e00ff */
[----:B------:R-:W-:Y:S01]  /*5ab0*/  LOP3.LUT R65, R65, 0x60, RZ, 0xc0, !PT ;  /* 0x0000006041417812 */ /* 0x000fe200078ec0ff */
[----:B------:R-:W1:Y:S01]  /*5ac0*/  LDCU UR54, c[0x0][0x370] ;  /* 0x00006e00ff3677ac */ /* 0x000e620008000800 */
[----:B------:R-:W-:Y:S01]  /*5ad0*/  SEL R64, R64, 0xfffffff0, !P2 ;  /* 0xfffffff040407807 */ /* 0x000fe20005000000 */
[----:B------:R-:W-:Y:S01]  /*5ae0*/  IMAD.U32 R57, RZ, RZ, UR4 ;  /* 0x00000004ff397e24 */ /* 0x000fe2000f8e00ff */
[----:B------:R-:W-:Y:S01]  /*5af0*/  SEL R63, R63, 0xffffffe0, !P1 ;  /* 0xffffffe03f3f7807 */ /* 0x000fe20004800000 */
[----:B------:R-:W1:Y:S01]  /*5b00*/  LDCU UR42, c[0x0][0xb0c] ;  /* 0x00016180ff2a77ac */ /* 0x000e620008000800 */
[----:B------:R-:W1:Y:S01]  /*5b10*/  LDCU UR38, c[0x0][0xb30] ;  /* 0x00016600ff2677ac */ /* 0x000e620008000800 */
[----:B------:R-:W1:Y:S01]  /*5b20*/  LDCU.64 UR52, c[0x0][0x888] ;  /* 0x00011100ff3477ac */ /* 0x000e620008000a00 */
[----:B------:R-:W1:Y:S01]  /*5b30*/  LDCU.64 UR40, c[0x0][0xb28] ;  /* 0x00016500ff2877ac */ /* 0x000e620008000a00 */
[----:B------:R-:W1:Y:S01]  /*5b40*/  LDCU.128 UR56, c[0x0][0xb10] ;  /* 0x00016200ff3877ac */ /* 0x000e620008000c00 */
[----:B------:R-:W1:Y:S01]  /*5b50*/  LDCU UR47, c[0x0][0x374] ;  /* 0x00006e80ff2f77ac */ /* 0x000e620008000800 */
[----:B------:R-:W-:Y:S01]  /*5b60*/  UMOV UR46, URZ ;  /* 0x000000ff002e7c82 */ /* 0x000fe20008000000 */
[----:B------:R-:W-:Y:S01]  /*5b70*/  UMOV UR45, URZ ;  /* 0x000000ff002d7c82 */ /* 0x000fe20008000000 */
[----:B-1234-:R-:W-:-:S07]  /*5b80*/  IMAD.IADD R23, R0, 0x1, R23 ;  /* 0x0000000100177824 */ /* 0x01efce00078e0217 */
.L_x_135:
[C---:B------:R-:W-:Y:S02]  /*5b90*/  LEA R3, R59.reuse, UR43, 0x3 ;  /* 0x0000002b3b037c11 */ /* 0x040fe4000f8e18ff */
[----:B------:R-:W-:Y:S02]  /*5ba0*/  SHF.L.U32 R0, R60, 0x1f, RZ ;  /* 0x0000001f3c007819 */ /* 0x000fe400000006ff */
[----:B-1----:R-:W-:Y:S02]  /*5bb0*/  LEA R4, R59, UR43, 0x4 ;  /* 0x0000002b3b047c11 */ /* 0x002fe4000f8e20ff */
[----:B------:R-:W1:Y:S02]  /*5bc0*/  SYNCS.PHASECHK.TRANS64.TRYWAIT P0, [R3+URZ+0x70], R0 ;  /* 0x00007000030075a7 */ /* 0x000e6400080011ff */
[----:B-1----:R-:W-:Y:S05]  /*5bd0*/  @!P0 BRA `(.L_x_92) ;  /* 0x0000004000088947 */ /* 0x002fea0003800000 */
.L_x_179:
[----:B------:R-:W2:Y:S01]  /*5be0*/  LDS.128 R4, [R4+0x100] ;  /* 0x0001000004047984 */ /* 0x000ea20000000c00 */
[----:B------:R-:W-:Y:S01]  /*5bf0*/  UISETP.GE.AND UP0, UPT, UR39, 0x1, UPT ;  /* 0x000000012700788c */ /* 0x000fe2000bf06270 */
[----:B------:R-:W-:Y:S01]  /*5c00*/  @!PT LDS RZ, [RZ] ;  /* 0x00000000fffff984 */ /* 0x000fe20000000800 */
[----:B------:R-:W-:Y:S01]  /*5c10*/  @!PT LDS RZ, [RZ] ;  /* 0x00000000fffff984 */ /* 0x000fe20000000800 */
[----:B------:R-:W-:Y:S01]  /*5c20*/  @!PT LDS RZ, [RZ] ;  /* 0x00000000fffff984 */ /* 0x000fe20000000800 */
[----:B------:R-:W-:Y:S01]  /*5c30*/  @!PT LDS RZ, [RZ] ;  /* 0x00000000fffff984 */ /* 0x000fe20000000800 */
[----:B------:R3:W-:Y:S06]  /*5c40*/  MEMBAR.ALL.CTA ;  /* 0x0000000000007992 */ /* 0x0007ec0000008000 */
[----:B---3--:R-:W3:Y:S01]  /*5c50*/  FENCE.VIEW.ASYNC.S ;  /* 0x00000000000073c6 */ /* 0x008ee20000000000 */
[----:B--2---:R-:W-:Y:S11]  /*5c60*/  LOP3.LUT P0, RZ, R6, 0x1, RZ, 0xc0, !PT ;  /* 0x0000000106ff7812 */ /* 0x004ff6000780c0ff */
[----:B------:R-:W-:Y:S02]  /*5c70*/  @!UPT UIADD3 URZ, UPT, UPT, URZ, URZ, URZ ;  /* 0x000000fffffff290 */ /* 0x000fe4000fffe0ff */
[----:B---3--:R-:W-:Y:S01]  /*5c80*/  VOTEU.ANY UP1, P0 ;  /* 0x0000000000ff7886 */ /* 0x008fe20000020100 */
[----:B------:R-:W-:Y:S01]  /*5c90*/  PLOP3.LUT P0, PT, PT, PT, UP1, 0x80, 0x8 ;  /* 0x000000000008781c */ /* 0x000fe20003f0f018 */
[----:B------:R-:W-:Y:S11]  /*5ca0*/  UP2UR UR62, UPR, URZ, 0x2 ;  /* 0x00000002ff3e7883 */ /* 0x000ff60008000000 */
[----:B------:R-:W-:Y:S01]  /*5cb0*/  @!UPT UIADD3 URZ, UPT, UPT, URZ, URZ, URZ ;  /* 0x000000fffffff290 */ /* 0x000fe2000fffe0ff */
[----:B-1----:R-:W-:Y:S02]  /*5cc0*/  @P0 SHF.R.U32.HI R0, RZ, 0x10, R5 ;  /* 0x00000010ff000819 */ /* 0x002fe40000011605 */
        /* <DEDUP_REMOVED lines=12> */
[----:B------:R-:W2:Y:S01]  /*5d90*/  LDCU UR12, c[0x0][0xb20] ;  /* 0x00016400ff0c77ac */ /* 0x000ea20008000800 */
[----:B------:R-:W-:Y:S02]  /*5da0*/  UIMAD.WIDE.U32 UR4, UR47, UR59, URZ ;  /* 0x0000003b2f0472a5 */ /* 0x000fe4000f8e00ff */
[----:B------:R-:W-:Y:S02]  /*5db0*/  UIMAD.WIDE.U32 UR6, UR54, UR56, URZ ;  /* 0x00000038360672a5 */ /* 0x000fe4000f8e00ff */
[----:B------:R-:W-:Y:S02]  /*5dc0*/  UISETP.NE.AND UP0, UPT, UR58, 0x1, UPT ;  /* 0x000000013a00788c */ /* 0x000fe4000bf05270 */
[----:B------:R-:W-:Y:S02]  /*5dd0*/  UIMAD.WIDE.U32 UR8, UR36, UR59, URZ ;  /* 0x0000003b240872a5 */ /* 0x000fe4000f8e00ff */
[----:B------:R-:W-:Y:S02]  /*5de0*/  UIMAD.WIDE.U32 UR10, UR37, UR56, URZ ;  /* 0x00000038250a72a5 */ /* 0x000fe4000f8e00ff */
[----:B------:R-:W-:Y:S02]  /*5df0*/  UISETP.NE.AND UP1, UPT, UR42, 0x1, UPT ;  /* 0x000000012a00788c */ /* 0x000fe4000bf25270 */
[----:B------:R-:W-:Y:S01]  /*5e00*/  UISETP.NE.AND UP2, UPT, UR39, 0x1, UPT ;  /* 0x000000012700788c */ /* 0x000fe2000bf45270 */
[----:B------:R-:W-:Y:S02]  /*5e10*/  UMOV UR4, UR5 ;  /* 0x0000000500047c82 */ /* 0x000fe40008000000 */
[----:B--2---:R-:W-:Y:S03]  /*5e20*/  USHF.R.U32.HI UR5, URZ, UR12, UR4 ;  /* 0x0000000cff057299 */ /* 0x004fe60008011604 */
[----:B------:R-:W-:Y:S02]  /*5e30*/  UMOV UR4, UR7 ;  /* 0x0000000700047c82 */ /* 0x000fe40008000000 */
[----:B------:R-:W-:Y:S02]  /*5e40*/  USHF.R.U32.HI UR7, URZ, UR57, UR4 ;  /* 0x00000039ff077299 */ /* 0x000fe40008011604 */
[----:B------:R-:W-:Y:S02]  /*5e50*/  USEL UR4, UR47, UR5, !UP0 ;  /* 0x000000052f047287 */ /* 0x000fe4000c000000 */
[----:B------:R-:W-:Y:S01]  /*5e60*/  USEL UR7, UR54, UR7, !UP1 ;  /* 0x0000000736077287 */ /* 0x000fe2000c800000 */
[----:B------:R-:W-:Y:S01]  /*5e70*/  UMOV UR5, UR9 ;  /* 0x0000000900057c82 */ /* 0x000fe20008000000 */
[----:B------:R-:W-:Y:S02]  /*5e80*/  UIMAD.WIDE.U32 UR8, UR4, UR40, URZ ;  /* 0x00000028040872a5 */ /* 0x000fe4000f8e00ff */
[----:B------:R-:W-:Y:S03]  /*5e90*/  USHF.R.U32.HI UR6, URZ, UR12, UR5 ;  /* 0x0000000cff067299 */ /* 0x000fe60008011605 */
[----:B------:R-:W-:Y:S01]  /*5ea0*/  UMOV UR5, UR11 ;  /* 0x0000000b00057c82 */ /* 0x000fe20008000000 */
[----:B------:R-:W-:Y:S02]  /*5eb0*/  UIMAD.WIDE.U32 UR10, UR7, UR40, URZ ;  /* 0x00000028070a72a5 */ /* 0x000fe4000f8e00ff */
[----:B------:R-:W-:Y:S02]  /*5ec0*/  USHF.R.U32.HI UR12, URZ, UR57, UR5 ;  /* 0x00000039ff0c7299 */ /* 0x000fe40008011605 */
[----:B------:R-:W-:Y:S01]  /*5ed0*/  USEL UR6, UR36, UR6, !UP0 ;  /* 0x0000000624067287 */ /* 0x000fe2000c000000 */
[----:B------:R-:W-:Y:S02]  /*5ee0*/  UMOV UR5, UR9 ;  /* 0x0000000900057c82 */ /* 0x000fe40008000000 */
[----:B------:R-:W-:Y:S01]  /*5ef0*/  UMOV UR10, UR11 ;  /* 0x0000000b000a7c82 */ /* 0x000fe20008000000 */
[----:B------:R-:W-:Y:S02]  /*5f00*/  @UP2 USHF.R.U32.HI UR4, URZ, UR41, UR5 ;  /* 0x00000029ff042299 */ /* 0x000fe40008011605 */
[----:B------:R-:W-:Y:S02]  /*5f10*/  @UP2 USHF.R.U32.HI UR7, URZ, UR41, UR10 ;  /* 0x00000029ff072299 */ /* 0x000fe4000801160a */
[----:B------:R-:W-:Y:S02]  /*5f20*/  UIMAD UR4, UR39, UR4, URZ ;  /* 0x00000004270472a4 */ /* 0x000fe4000f8e02ff */
[----:B------:R-:W-:Y:S02]  /*5f30*/  UIMAD.WIDE.U32 UR10, UR6, UR40, URZ ;  /* 0x00000028060a72a5 */ /* 0x000fe4000f8e00ff */
[----:B------:R-:W-:Y:S02]  /*5f40*/  USEL UR5, UR37, UR12, !UP1 ;  /* 0x0000000c25057287 */ /* 0x000fe4000c800000 */
[----:B------:R-:W-:Y:S02]  /*5f50*/  UIMAD UR8, UR39, UR7, URZ ;  /* 0x00000007270872a4 */ /* 0x000fe4000f8e02ff */
[----:B------:R-:W-:Y:S03]  /*5f60*/  UISETP.GE.AND UP0, UPT, UR6, UR4, UPT ;  /* 0x000000040600728c */ /* 0x000fe6000bf06270 */
[----:B------:R-:W-:Y:S01]  /*5f70*/  UMOV UR4, UR11 ;  /* 0x0000000b00047c82 */ /* 0x000fe20008000000 */
[----:B------:R-:W-:Y:S02]  /*5f80*/  UISETP.GE.OR UP0, UPT, UR5, UR8, UP0 ;  /* 0x000000080500728c */ /* 0x000fe40008706670 */
[----:B------:R-:W-:Y:S02]  /*5f90*/  USHF.R.U32.HI UR4, URZ, UR41, UR4 ;  /* 0x00000029ff047299 */ /* 0x000fe40008011604 */
[----:B------:R-:W-:Y:S02]  /*5fa0*/  UIMAD.WIDE.U32 UR8, UR5, UR40, URZ ;  /* 0x00000028050872a5 */ /* 0x000fe4000f8e00ff */
[----:B------:R-:W-:Y:S02]  /*5fb0*/  USEL UR11, UR6, UR4, !UP2 ;  /* 0x00000004060b7287 */ /* 0x000fe4000d000000 */
[----:B------:R-:W-:Y:S02]  /*5fc0*/  UIADD3 UR8, UPT, UPT, -UR5, URZ, URZ ;  /* 0x000000ff05087290 */ /* 0x000fe4000fffe1ff */
[----:B------:R-:W-:Y:S01]  /*5fd0*/  UIADD3 UR10, UPT, UPT, -UR11, URZ, URZ ;  /* 0x000000ff0b0a7290 */ /* 0x000fe2000fffe1ff */
[----:B------:R-:W-:Y:S01]  /*5fe0*/  @!UP0 UMOV UR4, UR9 ;  /* 0x0000000900048c82 */ /* 0x000fe20008000000 */
[----:B------:R-:W-:Y:S02]  /*5ff0*/  UIADD3 UR9, UPT, UPT, -UR6, URZ, URZ ;  /* 0x000000ff06097290 */ /* 0x000fe4000fffe1ff */
[----:B------:R-:W-:Y:S02]  /*6000*/  @!UP0 USHF.R.U32.HI UR4, URZ, UR41, UR4 ;  /* 0x00000029ff048299 */ /* 0x000fe40008011604 */
[----:B------:R-:W-:Y:S02]  /*6010*/  UIMAD UR10, UR39, UR10, UR6 ;  /* 0x0000000a270a72a4 */ /* 0x000fe4000f8e0206 */
[----:B------:R-:W-:Y:S04]  /*6020*/  @!UP0 USEL UR4, UR5, UR4, !UP2 ;  /* 0x0000000405048287 */ /* 0x000fe8000d000000 */
[----:B------:R-:W-:Y:S02]  /*6030*/  @!UP0 UIMAD UR10, UR7, UR10, UR4 ;  /* 0x0000000a070a82a4 */ /* 0x000fe4000f8e0204 */
[----:B------:R-:W-:Y:S02]  /*6040*/  @!UP0 UIADD3 UR11, UPT, UPT, UR11, -UR4, URZ ;  /* 0x800000040b0b8290 */ /* 0x000fe4000fffe0ff */
[----:B------:R-:W-:Y:S02]  /*6050*/  UIMAD UR7, UR42, UR8, UR37 ;  /* 0x000000082a0772a4 */ /* 0x000fe4000f8e0225 */
[----:B------:R-:W-:Y:S02]  /*6060*/  @!UP0 UIMAD UR6, UR11, UR39, UR5 ;  /* 0x000000270b0682a4 */ /* 0x000fe4000f8e0205 */
[----:B------:R-:W-:Y:S01]  /*6070*/  UIMAD UR4, UR58, UR9, UR36 ;  /* 0x000000093a0472a4 */ /* 0x000fe2000f8e0224 */
[----:B------:R-:W-:Y:S02]  /*6080*/  @!UP0 UMOV UR5, UR10 ;  /* 0x0000000a00058c82 */ /* 0x000fe40008000000 */
[----:B------:R-:W-:Y:S02]  /*6090*/  UIMAD UR37, UR5, UR42, UR7 ;  /* 0x0000002a052572a4 */ /* 0x000fe4000f8e0207 */
[----:B------:R-:W-:Y:S11]  /*60a0*/  UIMAD UR36, UR6, UR58, UR4 ;  /* 0x0000003a062472a4 */ /* 0x000ff6000f8e0204 */
[----:B------:R-:W-:Y:S01]  /*60b0*/  @!UPT UIADD3 URZ, UPT, UPT, URZ, URZ, URZ ;  /* 0x000000fffffff290 */ /* 0x000fe2000fffe0ff */
.L_x_93:
[----:B------:R-:W-:Y:S01]  /*60c0*/  UISETP.NE.AND UP0, UPT, UR38, 0x1, UPT ;  /* 0x000000012600788c */ /* 0x000fe2000bf05270 */
[----:B------:R-:W-:Y:S01]  /*60d0*/  LOP3.LUT P0, RZ, R57, 0x3f0, RZ, 0xc0, !PT ;  /* 0x000003f039ff7812 */ /* 0x000fe2000780c0ff */
[----:B------:R-:W-:Y:S01]  /*60e0*/  USHF.L.U32 UR50, UR24, 0x6, URZ ;  /* 0x0000000618327899 */ /* 0x000fe200080006ff */
[----:B------:R-:W-:Y:S01]  /*60f0*/  BSSY.RECONVERGENT B6, `(.L_x_94) ;  /* 0x0000034000067945 */ /* 0x000fe20003800200 */
[----:B------:R-:W-:Y:S01]  /*6100*/  USHF.L.U32 UR49, UR28, 0x7, URZ ;  /* 0x000000071c317899 */ /* 0x000fe200080006ff */
[----:B------:R-:W-:Y:S06]  /*6110*/  IADD3 R59, PT, PT, R59, 0x1, RZ ;  /* 0x000000013b3b7810 */ /* 0x000fec0007ffe0ff */
[----:B------:R-:W2:Y:S01]  /*6120*/  @!UP0 LDCU.128 UR12, c[0x0][0xb10] ;  /* 0x00016200ff0c87ac */ /* 0x000ea20008000c00 */
[----:B------:R-:W3:Y:S01]  /*6130*/  @!UP0 LDCU UR5, c[0x0][0xb0c] ;  /* 0x00016180ff0587ac */ /* 0x000ee20008000800 */
[----:B------:R-:W4:Y:S01]  /*6140*/  @!UP0 LDCU UR10, c[0x0][0xb20] ;  /* 0x00016400ff0a87ac */ /* 0x000f220008000800 */
[----:B--2---:R-:W-:Y:S02]  /*6150*/  UIMAD.WIDE.U32 UR8, UR37, UR12, URZ ;  /* 0x0000000c250872a5 */ /* 0x004fe4000f8e00ff */
[----:B------:R-:W-:Y:S02]  /*6160*/  UIMAD.WIDE.U32 UR6, UR36, UR15, URZ ;  /* 0x0000000f240672a5 */ /* 0x000fe4000f8e00ff */
[----:B------:R-:W-:Y:S03]  /*6170*/  @!UP0 UISETP.NE.AND UP1, UPT, UR14, 0x1, UPT ;  /* 0x000000010e00888c */ /* 0x000fe6000bf25270 */
[----:B------:R-:W-:Y:S01]  /*6180*/  @!UP0 UMOV UR4, UR9 ;  /* 0x0000000900048c82 */ /* 0x000fe20008000000 */
[----:B---3--:R-:W-:Y:S02]  /*6190*/  @!UP0 UISETP.NE.AND UP2, UPT, UR5, 0x1, UPT ;  /* 0x000000010500888c */ /* 0x008fe4000bf45270 */
[----:B------:R-:W-:Y:S01]  /*61a0*/  @!UP0 USHF.R.U32.HI UR4, URZ, UR13, UR4 ;  /* 0x0000000dff048299 */ /* 0x000fe20008011604 */
[----:B------:R-:W-:Y:S02]  /*61b0*/  @!UP0 UMOV UR6, UR7 ;  /* 0x0000000700068c82 */ /* 0x000fe40008000000 */
[----:B----4-:R-:W-:Y:S02]  /*61c0*/  @!UP0 USHF.R.U32.HI UR6, URZ, UR10, UR6 ;  /* 0x0000000aff068299 */ /* 0x010fe40008011606 */
[----:B------:R-:W-:Y:S02]  /*61d0*/  @!UP0 USEL UR7, UR37, UR4, !UP2 ;  /* 0x0000000425078287 */ /* 0x000fe4000d000000 */
[----:B------:R-:W-:Y:S04]  /*61e0*/  @!UP0 USEL UR6, UR36, UR6, !UP1 ;  /* 0x0000000624068287 */ /* 0x000fe8000c800000 */
[----:B------:R-:W-:Y:S02]  /*61f0*/  @!UP0 UIADD3 UR4, UPT, UPT, -UR7, UR6, URZ ;  /* 0x0000000607048290 */ /* 0x000fe4000fffe1ff */
[----:B------:R-:W-:Y:S02]  /*6200*/  @!UP0 UIADD3 UR6, UPT, UPT, UR7, -UR6, URZ ;  /* 0x8000000607068290 */ /* 0x000fe4000fffe0ff */
[----:B------:R-:W-:Y:S02]  /*6210*/  @!UP0 UIMAD UR37, UR4, UR5, UR37 ;  /* 0x00000005042582a4 */ /* 0x000fe4000f8e0225 */
[----:B------:R-:W-:Y:S01]  /*6220*/  @!UP0 UIMAD UR36, UR6, UR14, UR36 ;  /* 0x0000000e062482a4 */ /* 0x000fe2000f8e0224 */
[----:B------:R-:W-:Y:S11]  /*6230*/  @!P0 BRA `(.L_x_95) ;  /* 0x00000000007c8947 */ /* 0x000ff60003800000 */
[----:B------:R-:W2:Y:S01]  /*6240*/  LDCU.64 UR8, c[0x4][0x80] ;  /* 0x01001000ff0877ac */ /* 0x000ea20008000a00 */
[----:B------:R-:W-:Y:S01]  /*6250*/  MOV R2, 0x0 ;  /* 0x0000000000027802 */ /* 0x000fe20000000f00 */
[----:B------:R-:W-:Y:S02]  /*6260*/  HFMA2 R12, -RZ, RZ, 0, 5.9604644775390625e-08 ;  /* 0x00000001ff0c7431 */ /* 0x000fe400000001ff */
[----:B------:R-:W-:Y:S01]  /*6270*/  IMAD.MOV.U32 R8, RZ, RZ, 0x70 ;  /* 0x00000070ff087424 */ /* 0x000fe200078e00ff */
[----:B------:R3:W4:Y:S01]  /*6280*/  LDC.64 R14, c[0x4][R2] ;  /* 0x01000000020e7b82 */ /* 0x0007220000000a00 */
[----:B------:R-:W1:Y:S01]  /*6290*/  LDCU.64 UR6, c[0x4][0x88] ;  /* 0x01001100ff0677ac */ /* 0x000e620008000a00 */
[----:B------:R-:W-:Y:S01]  /*62a0*/  IMAD.MOV.U32 R13, RZ, RZ, RZ ;  /* 0x000000ffff0d7224 */ /* 0x000fe200078e00ff */
[----:B------:R-:W1:Y:S01]  /*62b0*/  LDCU.64 UR4, c[0x4][0x8] ;  /* 0x01000100ff0477ac */ /* 0x000e620008000a00 */
[----:B--2---:R-:W-:Y:S01]  /*62c0*/  MOV R5, UR9 ;  /* 0x0000000900057c02 */ /* 0x004fe20008000f00 */
[----:B------:R-:W-:Y:S01]  /*62d0*/  IMAD.U32 R4, RZ, RZ, UR8 ;  /* 0x00000008ff047e24 */ /* 0x000fe2000f8e00ff */
[----:B-1----:R-:W-:Y:S01]  /*62e0*/  MOV R7, UR7 ;  /* 0x0000000700077c02 */ /* 0x002fe20008000f00 */
[----:B------:R-:W-:Y:S01]  /*62f0*/  IMAD.U32 R6, RZ, RZ, UR6 ;  /* 0x00000006ff067e24 */ /* 0x000fe2000f8e00ff */
[----:B------:R-:W-:Y:S01]  /*6300*/  MOV R11, UR5 ;  /* 0x00000005000b7c02 */ /* 0x000fe20008000f00 */
[----:B------:R-:W-:Y:S02]  /*6310*/  IMAD.U32 R10, RZ, RZ, UR4 ;  /* 0x00000004ff0a7e24 */ /* 0x000fe4000f8e00ff */
[----:B------:R-:W-:Y:S07]  /*6320*/  LEPC R20, `(.L_x_96) ;  /* 0x000000001014794e */ /* 0x000fee0000000000 */
[----:B---345:R-:W-:Y:S05]  /*6330*/  CALL.ABS.NOINC R14 ;  /* 0x000000000e007343 */ /* 0x038fea0003c00000 */
.L_x_96:
[----:B------:R-:W1:Y:S01]  /*6340*/  LDCU.64 UR8, c[0x4][0x80] ;  /* 0x01001000ff0877ac */ /* 0x000e620008000a00 */
[----:B------:R-:W2:Y:S01]  /*6350*/  LDC.64 R2, c[0x4][R2] ;  /* 0x0100000002027b82 */ /* 0x000ea20000000a00 */
[----:B------:R-:W-:Y:S02]  /*6360*/  HFMA2 R12, -RZ, RZ, 0, 5.9604644775390625e-08 ;  /* 0x00000001ff0c7431 */ /* 0x000fe400000001ff */
[----:B------:R-:W-:Y:S02]  /*6370*/  IMAD.MOV.U32 R8, RZ, RZ, 0x70 ;  /* 0x00000070ff087424 */ /* 0x000fe400078e00ff */
[----:B------:R-:W-:Y:S01]  /*6380*/  IMAD.MOV.U32 R13, RZ, RZ, RZ ;  /* 0x000000ffff0d7224 */ /* 0x000fe200078e00ff */
[----:B------:R-:W3:Y:S01]  /*6390*/  LDCU.64 UR6, c[0x4][0x88] ;  /* 0x01001100ff0677ac */ /* 0x000ee20008000a00 */
[----:B------:R-:W4:Y:S01]  /*63a0*/  LDCU.64 UR4, c[0x4][0x8] ;  /* 0x01000100ff0477ac */ /* 0x000f220008000a00 */
[----:B-1----:R-:W-:Y:S02]  /*63b0*/  MOV R4, UR8 ;  /* 0x0000000800047c02 */ /* 0x002fe40008000f00 */
[----:B------:R-:W-:Y:S02]  /*63c0*/  MOV R5, UR9 ;  /* 0x0000000900057c02 */ /* 0x000fe40008000f00 */
[----:B---3--:R-:W-:Y:S01]  /*63d0*/  MOV R7, UR7 ;  /* 0x0000000700077c02 */ /* 0x008fe20008000f00 */
[----:B------:R-:W-:Y:S01]  /*63e0*/  IMAD.U32 R6, RZ, RZ, UR6 ;  /* 0x00000006ff067e24 */ /* 0x000fe2000f8e00ff */
[----:B----4-:R-:W-:Y:S01]  /*63f0*/  MOV R11, UR5 ;  /* 0x00000005000b7c02 */ /* 0x010fe20008000f00 */
[----:B------:R-:W-:Y:S02]  /*6400*/  IMAD.U32 R10, RZ, RZ, UR4 ;  /* 0x00000004ff0a7e24 */ /* 0x000fe4000f8e00ff */
[----:B------:R-:W-:Y:S07]  /*6410*/  LEPC R20, `(.L_x_95) ;  /* 0x000000001014794e */ /* 0x000fee0000000000 */
[----:B--2---:R-:W-:Y:S05]  /*6420*/  CALL.ABS.NOINC R2 ;  /* 0x0000000002007343 */ /* 0x004fea0003c00000 */
.L_x_95:
[----:B------:R-:W-:Y:S05]  /*6430*/  BSYNC.RECONVERGENT B6 ;  /* 0x0000000000067941 */ /* 0x000fea0003800200 */
.L_x_94:
[----:B------:R-:W-:Y:S01]  /*6440*/  R2UR UR5, R67 ;  /* 0x00000000430572ca */ /* 0x000fe200000e0000 */
[----:B------:R-:W-:Y:S01]  /*6450*/  UISETP.NE.AND UP2, UPT, UR63, URZ, UPT ;  /* 0x000000ff3f00728c */ /* 0x000fe2000bf45270 */
[----:B------:R-:W-:Y:S02]  /*6460*/  R2UR UR4, R66 ;  /* 0x00000000420472ca */ /* 0x000fe400000e0000 */
[----:B------:R-:W-:Y:S02]  /*6470*/  ISETP.NE.U32.AND P4, PT, R50, RZ, PT ;  /* 0x000000ff3200720c */ /* 0x000fe40003f85070 */
[----:B------:R-:W-:Y:S02]  /*6480*/  ISETP.NE.U32.AND P2, PT, RZ, UR52, PT ;  /* 0x00000034ff007c0c */ /* 0x000fe4000bf45070 */
[----:B------:R-:W-:Y:S02]  /*6490*/  PLOP3.LUT P1, PT, PT, PT, UP2, 0x80, 0x8 ;  /* 0x000000000008781c */ /* 0x000fe40003f2f028 */
[----:B------:R-:W-:Y:S02]  /*64a0*/  ISETP.NE.AND.EX P4, PT, R51, RZ, PT, P4 ;  /* 0x000000ff3300720c */ /* 0x000fe40003f85340 */
[----:B------:R-:W-:Y:S01]  /*64b0*/  ISETP.NE.AND.EX P2, PT, RZ, UR53, PT, P2 ;  /* 0x00000035ff007c0c */ /* 0x000fe2000bf45320 */
[----:B------:R-:W-:Y:S04]  /*64c0*/  UISETP.NE.U32.AND UP0, UPT, UR5, URZ, UPT ;  /* 0x000000ff0500728c */ /* 0x000fe8000bf05070 */
[----:B------:R-:W-:Y:S02]  /*64d0*/  UISETP.NE.AND.EX UP1, UPT, UR4, URZ, UPT, UP0 ;  /* 0x000000ff0400728c */ /* 0x000fe4000bf25300 */
[----:B------:R-:W-:Y:S02]  /*64e0*/  UPLOP3.LUT UP0, UPT, UPT, UPT, UPT, 0x40, 0x4 ;  /* 0x000000000004789c */ /* 0x000fe40003f0e870 */
[----:B------:R-:W-:Y:S06]  /*64f0*/  @UP2 UPLOP3.LUT UP0, UPT, UPT, UPT, UP1, 0x80, 0x8 ;  /* 0x000000000008289c */ /* 0x000fec0003f0f010 */
[----:B------:R-:W-:Y:S01]  /*6500*/  PLOP3.LUT P0, PT, PT, PT, UP0, 0x80, 0x8 ;  /* 0x000000000008781c */ /* 0x000fe20003f0f008 */
[----:B------:R-:W-:Y:S01]  /*6510*/  @!UPT UIADD3 URZ, UPT, UPT, URZ, URZ, URZ ;  /* 0x000000fffffff290 */ /* 0x000fe2000fffe0ff */
[----:B------:R-:W-:Y:S11]  /*6520*/  BRA.U !UP1, `(.L_x_97) ;  /* 0x0000000109407547 */ /* 0x000ff6000b800000 */
[----:B------:R-:W-:Y:S01]  /*6530*/  UISETP.NE.U32.AND UP0, UPT, UR52, URZ, UPT ;  /* 0x000000ff3400728c */ /* 0x000fe2000bf05070 */
[----:B------:R-:W-:Y:S01]  /*6540*/  R2UR UR6, R67 ;  /* 0x00000000430672ca */ /* 0x000fe200000e0000 */
[----:B------:R-:W2:Y:S01]  /*6550*/  LDCU.64 UR8, c[0x0][0x358] ;  /* 0x00006b00ff0877ac */ /* 0x000ea20008000a00 */
[----:B------:R-:W-:Y:S02]  /*6560*/  HFMA2 R53, -RZ, RZ, 0, 5.9604644775390625e-08 ;  /* 0x00000001ff357431 */ /* 0x000fe400000001ff */
[----:B-1----:R-:W-:Y:S01]  /*6570*/  IMAD.MOV.U32 R0, RZ, RZ, 0x1 ;  /* 0x00000001ff007424 */ /* 0x002fe200078e00ff */
[----:B------:R-:W-:Y:S06]  /*6580*/  UISETP.NE.AND.EX UP0, UPT, UR53, URZ, UPT, UP0 ;  /* 0x000000ff3500728c */ /* 0x000fec000bf05300 */
[----:B------:R-:W-:Y:S05]  /*6590*/  PLOP3.LUT P3, PT, PT, PT, UP0, 0x80, 0x8 ;  /* 0x000000000008781c */ /* 0x000fea0003f6f008 */
[----:B------:R-:W1:Y:S01]  /*65a0*/  @UP0 LDCU.64 UR4, c[0x0][0x888] ;  /* 0x00011100ff0407ac */ /* 0x000e620008000a00 */
[----:B------:R-:W-:Y:S07]  /*65b0*/  @UP0 UIMAD UR6, UR60, UR6, URZ ;  /* 0x000000063c0602a4 */ /* 0x000fee000f8e02ff */
[----:B------:R-:W-:Y:S01]  /*65c0*/  @!P3 PRMT R53, R0, 0x7610, R53 ;  /* 0x000076100035b816 */ /* 0x000fe20000000035 */
[----:B-1----:R-:W-:Y:S06]  /*65d0*/  @UP0 UIMAD.WIDE UR4, UR6, 0x4, UR4 ;  /* 0x00000004060408a5 */ /* 0x002fec000f8e0204 */
[----:B------:R-:W-:Y:S02]  /*65e0*/  IMAD.U32 R2, RZ, RZ, UR4 ;  /* 0x00000004ff027e24 */ /* 0x000fe4000f8e00ff */
[----:B------:R-:W-:Y:S03]  /*65f0*/  IMAD.U32 R3, RZ, RZ, UR5 ;  /* 0x00000005ff037e24 */ /* 0x000fe6000f8e00ff */
[----:B------:R-:W1:Y:S02]  /*6600*/  @!UP0 LDCU UR4, c[0x0][0x880] ;  /* 0x00011000ff0487ac */ /* 0x000e640008000800 */
[----:B--2--5:R2:W5:Y:S02]  /*6610*/  @P3 LDG.E R27, desc[UR8][R2.64] ;  /* 0x00000008021b3981 */ /* 0x024564000c1e1900 */
[----:B-12---:R-:W-:Y:S02]  /*6620*/  @!P3 MOV R27, UR4 ;  /* 0x00000004001bbc02 */ /* 0x006fe40008000f00 */
.L_x_97:
[----:B------:R-:W-:Y:S05]  /*6630*/  @!P4 BRA `(.L_x_98) ;  /* 0x000000000024c947 */ /* 0x000fea0003800000 */
[----:B------:R-:W-:Y:S01]  /*6640*/  ISETP.NE.U32.AND P3, PT, R48, RZ, PT ;  /* 0x000000ff3000720c */ /* 0x000fe20003f65070 */
[----:B------:R-:W2:Y:S03]  /*6650*/  LDCU.64 UR4, c[0x0][0x358] ;  /* 0x00006b00ff0477ac */ /* 0x000ea60008000a00 */
[----:B------:R-:W-:Y:S11]  /*6660*/  ISETP.NE.AND.EX P3, PT, R49, RZ, PT, P3 ;  /* 0x000000ff3100720c */ /* 0x000ff60003f65330 */
[----:B------:R-:W-:Y:S02]  /*6670*/  @!UPT UIADD3 URZ, UPT, UPT, URZ, URZ, URZ ;  /* 0x000000fffffff290 */ /* 0x000fe4000fffe0ff */
[----:B------:R-:W3:Y:S01]  /*6680*/  @P3 LDC.64 R2, c[0x0][0x8a8] ;  /* 0x00022a00ff023b82 */ /* 0x000ee20000000a00 */
[----:B-1----:R-:W-:Y:S04]  /*6690*/  @P3 IMAD R0, R50, UR60, RZ ;  /* 0x0000003c32003c24 */ /* 0x002fe8000f8e02ff */
[----:B---3--:R-:W-:Y:S05]  /*66a0*/  @P3 IMAD.WIDE R2, R0, 0x4, R2 ;  /* 0x0000000400023825 */ /* 0x008fea00078e0202 */
[----:B--2--5:R2:W5:Y:S02]  /*66b0*/  @P3 LDG.E R24, desc[UR4][R2.64] ;  /* 0x0000000402183981 */ /* 0x024564000c1e1900 */
[----:B--2---:R-:W3:Y:S02]  /*66c0*/  @!P3 LDC R24, c[0x0][0x8a0] ;  /* 0x00022800ff18bb82 */ /* 0x004ee40000000800 */
.L_x_98:
[----:B-----5:R-:W-:Y:S01]  /*66d0*/  FSETP.NEU.AND P3, PT, R27, RZ, PT ;  /* 0x000000ff1b00720b */ /* 0x020fe20003f6d000 */
[----:B------:R-:W-:Y:S01]  /*66e0*/  IMAD.SHL.U32 R74, R52, 0x4, RZ ;  /* 0x00000004344a7824 */ /* 0x000fe200078e00ff */
[----:B------:R-:W-:Y:S01]  /*66f0*/  SEL R4, RZ, 0xffffffff, P2 ;  /* 0xffffffffff047807 */ /* 0x000fe20001000000 */
[----:B------:R-:W-:Y:S01]  /*6700*/  BSSY B1, `(.L_x_99) ;  /* 0x0000044000017945 */ /* 0x000fe20003800000 */
[----:B------:R-:W-:Y:S01]  /*6710*/  @P1 LOP3.LUT P2, RZ, R53, 0xff, RZ, 0xc0, !PT ;  /* 0x000000ff35ff1812 */ /* 0x000fe2000784c0ff */
[----:B------:R-:W-:Y:S01]  /*6720*/  VIADD R70, R74, UR43 ;  /* 0x0000002b4a467c36 */ /* 0x000fe20008000000 */
[----:B-1----:R-:W-:Y:S01]  /*6730*/  @P1 SEL R0, RZ, 0xffffffff, P3 ;  /* 0xffffffffff001807 */ /* 0x002fe20001800000 */
[----:B------:R-:W-:Y:S01]  /*6740*/  IMAD.MOV.U32 R75, RZ, RZ, 0x1 ;  /* 0x00000001ff4b7424 */ /* 0x000fe200078e00ff */
[----:B------:R-:W-:Y:S01]  /*6750*/  LOP3.LUT R62, R62, 0x1, RZ, 0x3c, !PT ;  /* 0x000000013e3e7812 */ /* 0x000fe200078e3cff */
[----:B------:R-:W-:Y:S01]  /*6760*/  IMAD.MOV.U32 R73, RZ, RZ, RZ ;  /* 0x000000ffff497224 */ /* 0x000fe200078e00ff */
[----:B------:R-:W-:Y:S02]  /*6770*/  @P0 SEL R0, R4, R0, !P2 ;  /* 0x0000000004000207 */ /* 0x000fe40005000000 */
[----:B------:R-:W-:Y:S02]  /*6780*/  CS2R R38, SRZ ;  /* 0x0000000000267805 */ /* 0x000fe4000001ff00 */
[----:B------:R-:W-:Y:S02]  /*6790*/  LEA R26, R22, UR43, 0x3 ;  /* 0x0000002b161a7c11 */ /* 0x000fe4000f8e18ff */
[----:B------:R-:W-:Y:S02]  /*67a0*/  CS2R R36, SRZ ;  /* 0x0000000000247805 */ /* 0x000fe4000001ff00 */
[----:B------:R-:W-:Y:S02]  /*67b0*/  @P1 LOP3.LUT R0, R0, 0x1, RZ, 0xc0, !PT ;  /* 0x0000000100001812 */ /* 0x000fe400078ec0ff */
[----:B------:R-:W-:Y:S02]  /*67c0*/  CS2R R34, SRZ ;  /* 0x0000000000227805 */ /* 0x000fe4000001ff00 */
[----:B------:R-:W-:Y:S02]  /*67d0*/  SHF.L.U32 R2, R61, 0x1f, RZ ;  /* 0x0000001f3d027819 */ /* 0x000fe400000006ff */
[----:B------:R-:W-:Y:S02]  /*67e0*/  CS2R R32, SRZ ;  /* 0x0000000000207805 */ /* 0x000fe4000001ff00 */
[----:B------:R-:W-:Y:S02]  /*67f0*/  ISETP.NE.U32.OR P6, PT, R0, 0x1, !P1 ;  /* 0x000000010000780c */ /* 0x000fe40004fc5470 */
[----:B------:R-:W-:Y:S02]  /*6800*/  CS2R R42, SRZ ;  /* 0x00000000002a7805 */ /* 0x000fe4000001ff00 */
[----:B------:R-:W-:Y:S02]  /*6810*/  PLOP3.LUT P2, PT, PT, PT, UP1, 0x80, 0x8 ;  /* 0x000000000008781c */ /* 0x000fe40003f4f018 */
[----:B------:R-:W-:Y:S02]  /*6820*/  CS2R R40, SRZ ;  /* 0x0000000000287805 */ /* 0x000fe4000001ff00 */
[----:B------:R-:W-:Y:S02]  /*6830*/  LEA.HI R25, R22, R22, RZ, 0x1 ;  /* 0x0000001616197211 */ /* 0x000fe400078f08ff */
[----:B------:R-:W-:Y:S02]  /*6840*/  CS2R R46, SRZ ;  /* 0x00000000002e7805 */ /* 0x000fe4000001ff00 */
[----:B------:R-:W-:Y:S02]  /*6850*/  LOP3.LUT P4, R58, R53, 0xff, RZ, 0xc0, !PT ;  /* 0x000000ff353a7812 */ /* 0x000fe4000788c0ff */
[----:B------:R-:W-:Y:S02]  /*6860*/  CS2R R44, SRZ ;  /* 0x00000000002c7805 */ /* 0x000fe4000001ff00 */
[----:B------:R-:W-:Y:S01]  /*6870*/  SEL R3, RZ, 0xffffffff, P3 ;  /* 0xffffffffff037807 */ /* 0x000fe20001800000 */
[----:B------:R-:W-:Y:S01]  /*6880*/  VIADD R71, R70, 0x400 ;  /* 0x0000040046477836 */ /* 0x000fe20000000000 */
[----:B------:R-:W-:Y:S01]  /*6890*/  P2R R68, PR, RZ, 0x40 ;  /* 0x00000040ff447803 */ /* 0x000fe20000000000 */
[----:B------:R-:W-:Y:S01]  /*68a0*/  IMAD.IADD R69, R63, 0x1, R70 ;  /* 0x000000013f457824 */ /* 0x000fe200078e0246 */
[----:B------:R-:W-:Y:S02]  /*68b0*/  @P6 SHF.L.U32 R0, R62, 0x1f, RZ ;  /* 0x0000001f3e006819 */ /* 0x000fe400000006ff */
[----:B------:R-:W-:Y:S02]  /*68c0*/  @P2 SEL R3, R4, R3, !P4 ;  /* 0x0000000304032207 */ /* 0x000fe40006000000 */
[----:B------:R1:W2:Y:S02]  /*68d0*/  @P6 SYNCS.PHASECHK.TRANS64.TRYWAIT P1, [UR43+0x20], R0 ;  /* 0x00002000ff0065a7 */ /* 0x0002a4000802112b */
[----:B------:R-:W-:Y:S04]  /*68e0*/  LOP3.LUT R3, R3, 0x1, RZ, 0xc0, !PT ;  /* 0x0000000103037812 */ /* 0x000fe800078ec0ff */
[----:B------:R-:W-:Y:S04]  /*68f0*/  ISETP.NE.U32.AND P5, PT, R3, 0x1, PT ;  /* 0x000000010300780c */ /* 0x000fe80003fa5070 */
[----:B------:R-:W-:Y:S01]  /*6900*/  P2R R76, PR, RZ, 0x20 ;  /* 0x00000020ff4c7803 */ /* 0x000fe20000000000 */
[----:B------:R4:W3:Y:S01]  /*6910*/  SYNCS.PHASECHK.TRANS64.TRYWAIT P0, [R26+URZ+0x90], R2 ;  /* 0x000090021a0075a7 */ /* 0x0008e200080011ff */
[C---:B-1----:R-:W-:Y:S01]  /*6920*/  IMAD.SHL.U32 R0, R25.reuse, 0x40, RZ ;  /* 0x0000004019007824 */ /* 0x042fe200078e00ff */
[----:B------:R-:W-:Y:S04]  /*6930*/  LOP3.LUT R25, R25, 0xffe, RZ, 0xc0, !PT ;  /* 0x00000ffe19197812 */ /* 0x000fe800078ec0ff */
[----:B------:R-:W-:Y:S01]  /*6940*/  LOP3.LUT R0, R0, 0xffffff80, RZ, 0xc0, !PT ;  /* 0xffffff8000007812 */ /* 0x000fe200078ec0ff */
[----:B------:R-:W-:Y:S04]  /*6950*/  IMAD.IADD R25, R22, 0x1, -R25 ;  /* 0x0000000116197824 */ /* 0x000fe800078e0a19 */
[----:B------:R-:W-:Y:S04]  /*6960*/  IMAD.IADD R0, R23, 0x1, R0 ;  /* 0x0000000117007824 */ /* 0x000fe800078e0200 */
[----:B------:R-:W-:Y:S01]  /*6970*/  IMAD R25, R25, 0x100000, R0 ;  /* 0x0010000019197824 */ /* 0x000fe200078e0200 */
[----:B--2---:R-:W-:Y:S01]  /*6980*/  @P6 SEL R75, RZ, 0x1, !P1 ;  /* 0x00000001ff4b6807 */ /* 0x004fe20004800000 */
[----:B----4-:R-:W-:Y:S06]  /*6990*/  @!P6 BRA `(.L_x_100) ;  /* 0x000000000068e947 */ /* 0x010fec0003800000 */
[C---:B------:R-:W-:Y:S01]  /*69a0*/  @P5 IMAD R5, R64.reuse, 0x4, R71 ;  /* 0x0000000440055824 */ /* 0x040fe200078e0247 */
[----:B------:R-:W-:Y:S01]  /*69b0*/  ISETP.NE.AND P1, PT, R75, RZ, PT ;  /* 0x000000ff4b00720c */ /* 0x000fe20003f25270 */
[----:B------:R-:W-:Y:S01]  /*69c0*/  @P5 IMAD R4, R64, 0x4, R70 ;  /* 0x0000000440045824 */ /* 0x000fe200078e0246 */
[----:B------:R-:W-:Y:S01]  /*69d0*/  BSSY B0, `(.L_x_101) ;  /* 0x000000e000007945 */ /* 0x000fe20003800000 */
[----:B------:R-:W-:Y:S01]  /*69e0*/  IMAD.MOV.U32 R38, RZ, RZ, RZ ;  /* 0x000000ffff267224 */ /* 0x000fe200078e00ff */
[----:B------:R-:W-:Y:S01]  /*69f0*/  CS2R R34, SRZ ;  /* 0x0000000000227805 */ /* 0x000fe2000001ff00 */
[----:B------:R-:W-:Y:S01]  /*6a00*/  @P5 IMAD.IADD R5, R63, 0x1, R5 ;  /* 0x000000013f055824 */ /* 0x000fe200078e0205 */
[----:B------:R-:W-:Y:S02]  /*6a10*/  CS2R R32, SRZ ;  /* 0x0000000000207805 */ /* 0x000fe4000001ff00 */
[----:B------:R-:W-:Y:S02]  /*6a20*/  CS2R R36, SRZ ;  /* 0x0000000000247805 */ /* 0x000fe4000001ff00 */
[----:B------:R-:W-:Y:S02]  /*6a30*/  CS2R R46, SRZ ;  /* 0x00000000002e7805 */ /* 0x000fe4000001ff00 */
[----:B------:R-:W-:Y:S02]  /*6a40*/  CS2R R44, SRZ ;  /* 0x00000000002c7805 */ /* 0x000fe4000001ff00 */
[----:B------:R-:W-:Y:S02]  /*6a50*/  CS2R R42, SRZ ;  /* 0x00000000002a7805 */ /* 0x000fe4000001ff00 */
[----:B------:R-:W-:Y:S01]  /*6a60*/  CS2R R40, SRZ ;  /* 0x0000000000287805 */ /* 0x000fe2000001ff00 */
[----:B------:R-:W-:Y:S06]  /*6a70*/  @P1 BRA `(.L_x_102) ;  /* 0x00000000000c1947 */ /* 0x000fec0003800000 */
[----:B------:R-:W-:Y:S04]  /*6a80*/  SHF.L.U32 R3, R62, 0x1f, RZ ;  /* 0x0000001f3e037819 */ /* 0x000fe800000006ff */
[----:B------:R-:W1:Y:S02]  /*6a90*/  SYNCS.PHASECHK.TRANS64.TRYWAIT P1, [UR43+0x20], R3 ;  /* 0x00002003ff0075a7 */ /* 0x000e64000802112b */
[----:B-1----:R-:W-:Y:S05]  /*6aa0*/  @!P1 BRA `(.L_x_103) ;  /* 0x0000003000689947 */ /* 0x002fea0003800000 */
.L_x_102:
[----:B------:R-:W-:Y:S05]  /*6ab0*/  BSYNC B0 ;  /* 0x0000000000007941 */ /* 0x000fea0003800000 */
.L_x_101:
[----:B------:R-:W-:Y:S01]  /*6ac0*/  ISETP.NE.AND P1, PT, R76, RZ, PT ;  /* 0x000000ff4c00720c */ /* 0x000fe20003f25270 */
[----:B------:R-:W-:Y:S11]  /*6ad0*/  HFMA2 R73, -RZ, RZ, 0, 5.9604644775390625e-08 ;  /* 0x00000001ff497431 */ /* 0x000ff600000001ff */
[----:B------:R-:W-:Y:S01]  /*6ae0*/  @!UPT UIADD3 URZ, UPT, UPT, URZ, URZ, URZ ;  /* 0x000000fffffff290 */ /* 0x000fe2000fffe0ff */
[----:B------:R-:W-:Y:S05]  /*6af0*/  @P1 WARPSYNC.ALL ;  /* 0x0000000000001948 */ /* 0x000fea0003800000 */
[----:B------:R2:W4:Y:S04]  /*6b00*/  @P1 LDSM.16.M88.4 R32, [R4+0x400] ;  /* 0x000400000420183b */ /* 0x0005280000000200 */
[----:B------:R2:W1:Y:S04]  /*6b10*/  @P1 LDSM.16.M88.4 R36, [R5] ;  /* 0x000000000524183b */ /* 0x0004680000000200 */
[----:B------:R2:W1:Y:S04]  /*6b20*/  @P1 LDSM.16.M88.4 R44, [R74+UR43+0x400] ;  /* 0x0004002b4a2c183b */ /* 0x0004680008000200 */
[----:B------:R2:W1:Y:S02]  /*6b30*/  @P1 LDSM.16.M88.4 R40, [R69+0x400] ;  /* 0x000400004528183b */ /* 0x0004640000000200 */
.L_x_100:
[----:B------:R-:W-:Y:S05]  /*6b40*/  BSYNC B1 ;  /* 0x0000000000017941 */ /* 0x000fea0003800000 */
.L_x_99:
[----:B-1----:R-:W-:Y:S04]  /*6b50*/  SHF.R.U32.HI R0, RZ, 0x15, R25 ;  /* 0x00000015ff007819 */ /* 0x002fe80000011619 */
[----:B------:R-:W-:Y:S01]  /*6b60*/  LOP3.LUT P1, RZ, R0, 0x3, R54, 0x48, !PT ;  /* 0x0000000300ff7812 */ /* 0x000fe20007824836 */
[----:B------:R-:W-:Y:S01]  /*6b70*/  @!UPT UIADD3 URZ, UPT, UPT, URZ, URZ, URZ ;  /* 0x000000fffffff290 */ /* 0x000fe2000fffe0ff */
[----:B---3--:R-:W-:Y:S11]  /*6b80*/  @P0 BRA `(.L_x_104) ;  /* 0x0000000000080947 */ /* 0x008ff60003800000 */
[----:B------:R-:W1:Y:S02]  /*6b90*/  SYNCS.PHASECHK.TRANS64.TRYWAIT P0, [R26+URZ+0x90], R2 ;  /* 0x000090021a0075a7 */ /* 0x000e6400080011ff */
[----:B-1----:R-:W-:Y:S05]  /*6ba0*/  @!P0 BRA `(.L_x_105) ;  /* 0x0000003000408947 */ /* 0x002fea0003800000 */
.L_x_104:
[----:B------:R-:W-:Y:S05]  /*6bb0*/  @!P1 BRA `(.L_x_106) ;  /* 0x0000000000409947 */ /* 0x000fea0003800000 */
[----:B------:R-:W2:Y:S01]  /*6bc0*/  LDCU.64 UR8, c[0x4][0x70] ;  /* 0x01000e00ff0877ac */ /* 0x000ea20008000a00 */
[----:B------:R-:W-:Y:S01]  /*6bd0*/  MOV R3, 0x0 ;  /* 0x0000000000037802 */ /* 0x000fe20000000f00 */
[----:B------:R-:W-:Y:S02]  /*6be0*/  HFMA2 R12, -RZ, RZ, 0, 5.9604644775390625e-08 ;  /* 0x00000001ff0c7431 */ /* 0x000fe400000001ff */
[----:B------:R-:W-:Y:S02]  /*6bf0*/  IMAD.MOV.U32 R8, RZ, RZ, 0x192 ;  /* 0x00000192ff087424 */ /* 0x000fe400078e00ff */
[----:B------:R-:W-:Y:S01]  /*6c00*/  IMAD.MOV.U32 R13, RZ, RZ, RZ ;  /* 0x000000ffff0d7224 */ /* 0x000fe200078e00ff */
[----:B------:R-:W3:Y:S01]  /*6c10*/  LDCU.64 UR6, c[0x4][0x78] ;  /* 0x01000f00ff0677ac */ /* 0x000ee20008000a00 */
[----:B-1----:R-:W1:Y:S01]  /*6c20*/  LDC.64 R2, c[0x4][R3] ;  /* 0x0100000003027b82 */ /* 0x002e620000000a00 */
[----:B------:R-:W5:Y:S01]  /*6c30*/  LDCU.64 UR4, c[0x4][0x10] ;  /* 0x01000200ff0477ac */ /* 0x000f620008000a00 */
[----:B--2---:R-:W-:Y:S01]  /*6c40*/  MOV R5, UR9 ;  /* 0x0000000900057c02 */ /* 0x004fe20008000f00 */
[----:B------:R-:W-:Y:S01]  /*6c50*/  IMAD.U32 R4, RZ, RZ, UR8 ;  /* 0x00000008ff047e24 */ /* 0x000fe2000f8e00ff */
[----:B---3--:R-:W-:Y:S01]  /*6c60*/  MOV R7, UR7 ;  /* 0x0000000700077c02 */ /* 0x008fe20008000f00 */
[----:B------:R-:W-:Y:S01]  /*6c70*/  IMAD.U32 R6, RZ, RZ, UR6 ;  /* 0x00000006ff067e24 */ /* 0x000fe2000f8e00ff */
[----:B-----5:R-:W-:Y:S01]  /*6c80*/  MOV R11, UR5 ;  /* 0x00000005000b7c02 */ /* 0x020fe20008000f00 */
[----:B------:R-:W-:Y:S02]  /*6c90*/  IMAD.U32 R10, RZ, RZ, UR4 ;  /* 0x00000004ff0a7e24 */ /* 0x000fe4000f8e00ff */
[----:B------:R-:W-:Y:S07]  /*6ca0*/  LEPC R20, `(.L_x_106) ;  /* 0x000000001014794e */ /* 0x000fee0000000000 */
[----:B-1--4-:R-:W-:Y:S05]  /*6cb0*/  CALL.ABS.NOINC R2 ;  /* 0x0000000002007343 */ /* 0x012fea0003c00000 */
.L_x_106:
[----:B------:R-:W-:Y:S01]  /*6cc0*/  LOP3.LUT R20, R44, 0xffffe000, RZ, 0xc0, !PT ;  /* 0xffffe0002c147812 */ /* 0x000fe200078ec0ff */
[----:B------:R-:W-:Y:S05]  /*6cd0*/  WARPSYNC.ALL ;  /* 0x0000000000007948 */ /* 0x000fea0003800000 */
[----:B------:R-:W-:Y:S01]  /*6ce0*/  R2UR UR4, R25 ;  /* 0x00000000190472ca */ /* 0x000fe200000e0000 */
[----:B------:R-:W-:Y:S01]  /*6cf0*/  IMAD.SHL.U32 R77, R64, 0x4, RZ ;  /* 0x00000004404d7824 */ /* 0x000fe200078e00ff */
[----:B------:R-:W-:Y:S01]  /*6d00*/  LOP3.LUT R21, R45, 0xffffe000, RZ, 0xc0, !PT ;  /* 0xffffe0002d157812 */ /* 0x000fe200078ec0ff */
[----:B------:R-:W-:Y:S01]  /*6d10*/  BSSY.RECONVERGENT B0, `(.L_x_107) ;  /* 0x0000059000007945 */ /* 0x000fe20003800200 */
[----:B------:R-:W-:Y:S02]  /*6d20*/  ISETP.NE.AND P0, PT, R65, RZ, PT ;  /* 0x000000ff4100720c */ /* 0x000fe40003f05270 */
[----:B------:R-:W-:Y:S05]  /*6d30*/  IADD3 R71, PT, PT, R71, R77, RZ ;  /* 0x0000004d47477210 */ /* 0x000fea0007ffe0ff */
[----:B------:R-:W-:Y:S02]  /*6d40*/  IMAD.IADD R72, R63, 0x1, R71 ;  /* 0x000000013f487824 */ /* 0x000fe400078e0247 */
[----:B--2---:R-:W2:Y:S02]  /*6d50*/  LDTM.16dp128bit.x8 R4, tmem[UR4] ;  /* 0x00000004000479ee */ /* 0x004ea40008180000 */
[C---:B--2---:R-:W-:Y:S01]  /*6d60*/  FMUL R0, R24.reuse, R4 ;  /* 0x0000000418007220 */ /* 0x044fe20000400000 */
[C---:B-1----:R-:W-:Y:S01]  /*6d70*/  FMUL R2, R24.reuse, R5 ;  /* 0x0000000518027220 */ /* 0x042fe20000400000 */
[C---:B------:R-:W-:Y:S01]  /*6d80*/  FMUL R3, R24.reuse, R6 ;  /* 0x0000000618037220 */ /* 0x040fe20000400000 */
[----:B------:R-:W-:Y:S01]  /*6d90*/  FMUL R4, R24, R8 ;  /* 0x0000000818047220 */ /* 0x000fe20000400000 */
[C---:B------:R-:W-:Y:S01]  /*6da0*/  FFMA R28, R27.reuse, R20, R0 ;  /* 0x000000141b1c7223 */ /* 0x040fe20000000000 */
[----:B------:R-:W-:Y:S01]  /*6db0*/  LOP3.LUT R0, R46, 0xffffe000, RZ, 0xc0, !PT ;  /* 0xffffe0002e007812 */ /* 0x000fe200078ec0ff */
[----:B------:R-:W-:Y:S01]  /*6dc0*/  FFMA R29, R27, R21, R2 ;  /* 0x000000151b1d7223 */ /* 0x000fe20000000002 */
[----:B------:R-:W-:Y:S01]  /*6dd0*/  LOP3.LUT R2, R47, 0xffffe000, RZ, 0xc0, !PT ;  /* 0xffffe0002f027812 */ /* 0x000fe200078ec0ff */
[C---:B------:R-:W-:Y:S01]  /*6de0*/  FMUL R5, R24.reuse, R9 ;  /* 0x0000000918057220 */ /* 0x040fe20000400000 */
[----:B------:R-:W-:Y:S01]  /*6df0*/  F2FP.TF32.F32.PACK_B R28, R28 ;  /* 0x0000001cff1c723e */ /* 0x000fe200024050ff */
[C---:B------:R-:W-:Y:S01]  /*6e00*/  FMUL R8, R24.reuse, R12 ;  /* 0x0000000c18087220 */ /* 0x040fe20000400000 */
[----:B------:R-:W-:Y:S01]  /*6e10*/  F2FP.TF32.F32.PACK_B R29, R29 ;  /* 0x0000001dff1d723e */ /* 0x000fe200024050ff */
[C---:B------:R-:W-:Y:S01]  /*6e20*/  FMUL R9, R24.reuse, R13 ;  /* 0x0000000d18097220 */ /* 0x040fe20000400000 */
[----:B------:R-:W-:Y:S01]  /*6e30*/  FMUL R12, R24, R16 ;  /* 0x00000010180c7220 */ /* 0x000fe20000400000 */
[----:B------:R-:W-:Y:S01]  /*6e40*/  LOP3.LUT R16, R40, 0xffffe000, RZ, 0xc0, !PT ;  /* 0xffffe00028107812 */ /* 0x000fe200078ec0ff */
[C---:B------:R-:W-:Y:S01]  /*6e50*/  FMUL R7, R24.reuse, R7 ;  /* 0x0000000718077220 */ /* 0x040fe20000400000 */
[----:B------:R-:W-:Y:S01]  /*6e60*/  FMUL R13, R24, R17 ;  /* 0x00000011180d7220 */ /* 0x000fe20000400000 */
[----:B------:R-:W-:Y:S01]  /*6e70*/  LOP3.LUT R17, R41, 0xffffe000, RZ, 0xc0, !PT ;  /* 0xffffe00029117812 */ /* 0x000fe200078ec0ff */
[----:B------:R-:W-:Y:S01]  /*6e80*/  FFMA R30, R27, R0, R3 ;  /* 0x000000001b1e7223 */ /* 0x000fe20000000003 */
[----:B------:R-:W-:Y:S01]  /*6e90*/  LOP3.LUT R0, R42, 0xffffe000, RZ, 0xc0, !PT ;  /* 0xffffe0002a007812 */ /* 0x000fe200078ec0ff */
[----:B------:R-:W-:Y:S01]  /*6ea0*/  FMUL R6, R24, R10 ;  /* 0x0000000a18067220 */ /* 0x000fe20000400000 */
[----:B----4-:R-:W-:Y:S01]  /*6eb0*/  LOP3.LUT R3, R33, 0xffffe000, RZ, 0xc0, !PT ;  /* 0xffffe00021037812 */ /* 0x010fe200078ec0ff */
[----:B------:R-:W-:Y:S01]  /*6ec0*/  FFMA R31, R27, R2, R7 ;  /* 0x000000021b1f7223 */ /* 0x000fe20000000007 */
[----:B------:R-:W-:Y:S01]  /*6ed0*/  LOP3.LUT R2, R43, 0xffffe000, RZ, 0xc0, !PT ;  /* 0xffffe0002b027812 */ /* 0x000fe200078ec0ff */
[C---:B------:R-:W-:Y:S01]  /*6ee0*/  FFMA R4, R27.reuse, R16, R4 ;  /* 0x000000101b047223 */ /* 0x040fe20000000004 */
[----:B------:R-:W-:Y:S01]  /*6ef0*/  LOP3.LUT R16, R34, 0xffffe000, RZ, 0xc0, !PT ;  /* 0xffffe00022107812 */ /* 0x000fe200078ec0ff */
[C---:B------:R-:W-:Y:S01]  /*6f00*/  FFMA R5, R27.reuse, R17, R5 ;  /* 0x000000111b057223 */ /* 0x040fe20000000005 */
[----:B------:R-:W-:Y:S01]  /*6f10*/  F2FP.TF32.F32.PACK_B R30, R30 ;  /* 0x0000001eff1e723e */ /* 0x000fe200024050ff */
[C---:B------:R-:W-:Y:S01]  /*6f20*/  FFMA R6, R27.reuse, R0, R6 ;  /* 0x000000001b067223 */ /* 0x040fe20000000006 */
[----:B------:R-:W-:Y:S01]  /*6f30*/  LOP3.LUT R0, R32, 0xffffe000, RZ, 0xc0, !PT ;  /* 0xffffe00020007812 */ /* 0x000fe200078ec0ff */
[C---:B------:R-:W-:Y:S01]  /*6f40*/  FMUL R11, R24.reuse, R11 ;  /* 0x0000000b180b7220 */ /* 0x040fe20000400000 */
[----:B------:R-:W-:Y:S01]  /*6f50*/  F2FP.TF32.F32.PACK_B R31, R31 ;  /* 0x0000001fff1f723e */ /* 0x000fe200024050ff */
[----:B------:R-:W-:Y:S01]  /*6f60*/  FMUL R10, R24, R14 ;  /* 0x0000000e180a7220 */ /* 0x000fe20000400000 */
[----:B------:R-:W-:Y:S01]  /*6f70*/  F2FP.TF32.F32.PACK_B R4, R4 ;  /* 0x00000004ff04723e */ /* 0x000fe200024050ff */
[----:B------:R-:W-:Y:S01]  /*6f80*/  FFMA R7, R27, R2, R11 ;  /* 0x000000021b077223 */ /* 0x000fe2000000000b */
[----:B------:R-:W-:Y:S01]  /*6f90*/  LOP3.LUT R2, R35, 0xffffe000, RZ, 0xc0, !PT ;  /* 0xffffe00023027812 */ /* 0x000fe200078ec0ff */
[C---:B------:R-:W-:Y:S01]  /*6fa0*/  FFMA R8, R27.reuse, R0, R8 ;  /* 0x000000001b087223 */ /* 0x040fe20000000008 */
[----:B------:R-:W-:Y:S01]  /*6fb0*/  LOP3.LUT R0, R36, 0xffffe000, RZ, 0xc0, !PT ;  /* 0xffffe00024007812 */ /* 0x000fe200078ec0ff */
[----:B------:R1:W-:Y:S01]  /*6fc0*/  STSM.16.M88.4 [R70+0x400], R28 ;  /* 0x0004001c46007844 */ /* 0x0003e20000000200 */
[----:B------:R-:W-:Y:S01]  /*6fd0*/  F2FP.TF32.F32.PACK_B R5, R5 ;  /* 0x00000005ff05723e */ /* 0x000fe200024050ff */
[----:B------:R-:W-:Y:S01]  /*6fe0*/  FMUL R15, R24, R15 ;  /* 0x0000000f180f7220 */ /* 0x000fe20000400000 */
[----:B------:R-:W-:Y:S01]  /*6ff0*/  F2FP.TF32.F32.PACK_B R6, R6 ;  /* 0x00000006ff06723e */ /* 0x000fe200024050ff */
[C---:B------:R-:W-:Y:S01]  /*7000*/  FFMA R9, R27.reuse, R3, R9 ;  /* 0x000000031b097223 */ /* 0x040fe20000000009 */
[C---:B------:R-:W-:Y:S01]  /*7010*/  FFMA R10, R27.reuse, R16, R10 ;  /* 0x000000101b0a7223 */ /* 0x040fe2000000000a */
[----:B------:R-:W-:Y:S01]  /*7020*/  FFMA R11, R27, R2, R15 ;  /* 0x000000021b0b7223 */ /* 0x000fe2000000000f */
[----:B------:R-:W-:Y:S01]  /*7030*/  LOP3.LUT R2, R37, 0xffffe000, RZ, 0xc0, !PT ;  /* 0xffffe00025027812 */ /* 0x000fe200078ec0ff */
[----:B------:R-:W-:Y:S01]  /*7040*/  FFMA R12, R27, R0, R12 ;  /* 0x000000001b0c7223 */ /* 0x000fe2000000000c */
[----:B------:R-:W-:Y:S01]  /*7050*/  LOP3.LUT R3, R38, 0xffffe000, RZ, 0xc0, !PT ;  /* 0xffffe00026037812 */ /* 0x000fe200078ec0ff */
[C---:B------:R-:W-:Y:S01]  /*7060*/  FMUL R14, R24.reuse, R18 ;  /* 0x00000012180e7220 */ /* 0x040fe20000400000 */
[----:B------:R-:W-:Y:S01]  /*7070*/  LOP3.LUT R0, R39, 0xffffe000, RZ, 0xc0, !PT ;  /* 0xffffe00027007812 */ /* 0x000fe200078ec0ff */
[----:B------:R-:W-:Y:S01]  /*7080*/  FMUL R19, R24, R19 ;  /* 0x0000001318137220 */ /* 0x000fe20000400000 */
[----:B------:R-:W-:Y:S01]  /*7090*/  F2FP.TF32.F32.PACK_B R7, R7 ;  /* 0x00000007ff07723e */ /* 0x000fe200024050ff */
[C---:B------:R-:W-:Y:S01]  /*70a0*/  FFMA R13, R27.reuse, R2, R13 ;  /* 0x000000021b0d7223 */ /* 0x040fe2000000000d */
[C---:B------:R-:W-:Y:S01]  /*70b0*/  FFMA R14, R27.reuse, R3, R14 ;  /* 0x000000031b0e7223 */ /* 0x040fe2000000000e */
[----:B------:R-:W-:Y:S01]  /*70c0*/  FFMA R15, R27, R0, R19 ;  /* 0x000000001b0f7223 */ /* 0x000fe20000000013 */
[----:B------:R-:W-:Y:S01]  /*70d0*/  F2FP.TF32.F32.PACK_B R8, R8 ;  /* 0x00000008ff08723e */ /* 0x000fe200024050ff */
[----:B------:R1:W-:Y:S01]  /*70e0*/  STSM.16.M88.4 [R69+0x400], R4 ;  /* 0x0004000445007844 */ /* 0x0003e20000000200 */
[----:B------:R-:W-:Y:S02]  /*70f0*/  F2FP.TF32.F32.PACK_B R9, R9 ;  /* 0x00000009ff09723e */ /* 0x000fe400024050ff */
[----:B------:R-:W-:Y:S02]  /*7100*/  F2FP.TF32.F32.PACK_B R10, R10 ;  /* 0x0000000aff0a723e */ /* 0x000fe400024050ff */
[----:B------:R-:W-:Y:S02]  /*7110*/  F2FP.TF32.F32.PACK_B R11, R11 ;  /* 0x0000000bff0b723e */ /* 0x000fe400024050ff */
[----:B------:R-:W-:Y:S02]  /*7120*/  F2FP.TF32.F32.PACK_B R12, R12 ;  /* 0x0000000cff0c723e */ /* 0x000fe400024050ff */
[----:B------:R-:W-:Y:S01]  /*7130*/  F2FP.TF32.F32.PACK_B R13, R13 ;  /* 0x0000000dff0d723e */ /* 0x000fe200024050ff */
[----:B------:R1:W-:Y:S01]  /*7140*/  STSM.16.M88.4 [R71], R8 ;  /* 0x0000000847007844 */ /* 0x0003e20000000200 */
[----:B------:R-:W-:Y:S02]  /*7150*/  F2FP.TF32.F32.PACK_B R14, R14 ;  /* 0x0000000eff0e723e */ /* 0x000fe400024050ff */
[----:B------:R-:W-:Y:S05]  /*7160*/  F2FP.TF32.F32.PACK_B R15, R15 ;  /* 0x0000000fff0f723e */ /* 0x000fea00024050ff */
[----:B------:R1:W-:Y:S01]  /*7170*/  STSM.16.M88.4 [R72], R12 ;  /* 0x0000000c48007844 */ /* 0x0003e20000000200 */
[----:B------:R-:W-:Y:S01]  /*7180*/  @!PT LDS RZ, [RZ] ;  /* 0x00000000fffff984 */ /* 0x000fe20000000800 */
[----:B------:R-:W-:Y:S01]  /*7190*/  @!PT LDS RZ, [RZ] ;  /* 0x00000000fffff984 */ /* 0x000fe20000000800 */
[----:B------:R-:W-:Y:S01]  /*71a0*/  @!PT LDS RZ, [RZ] ;  /* 0x00000000fffff984 */ /* 0x000fe20000000800 */
[----:B------:R-:W-:Y:S01]  /*71b0*/  @!PT LDS RZ, [RZ] ;  /* 0x00000000fffff984 */ /* 0x000fe20000000800 */
[----:B------:R2:W-:Y:S07]  /*71c0*/  MEMBAR.ALL.CTA ;  /* 0x0000000000007992 */ /* 0x0005ee0000008000 */
[----:B--2---:R-:W2:Y:S02]  /*71d0*/  FENCE.VIEW.ASYNC.S ;  /* 0x00000000000073c6 */ /* 0x004ea40000000000 */
[----:B--2---:R-:W-:Y:S06]  /*71e0*/  BAR.SYNC.DEFER_BLOCKING 0x1, 0x80 ;  /* 0x0042000000007b1d */ /* 0x004fec0000010000 */
[----:B------:R-:W-:Y:S05]  /*71f0*/  @P0 BRA `(.L_x_108) ;  /* 0x0000000000280947 */ /* 0x000fea0003800000 */
[----:B------:R-:W2:Y:S01]  /*7200*/  LDCU.64 UR6, c[0x0][0x348] ;  /* 0x00006900ff0677ac */ /* 0x000ea20008000a00 */
[----:B------:R-:W-:Y:S01]  /*7210*/  UIADD3 UR4, UPT, UPT, UR43, 0x400, URZ ;  /* 0x000004002b047890 */ /* 0x000fe2000fffe0ff */
[----:B------:R-:W-:Y:S05]  /*7220*/  UMOV UR51, UR60 ;  /* 0x0000003c00337c82 */ /* 0x000fea0008000000 */
[----:B------:R-:W-:Y:S04]  /*7230*/  MOV R57, UR4 ;  /* 0x0000000400397c02 */ /* 0x000fe80008000f00 */
[----:B------:R-:W-:Y:S01]  /*7240*/  R2UR UR48, R57 ;  /* 0x00000000393072ca */ /* 0x000fe200000e0000 */
[----:B--2---:R-:W-:Y:S04]  /*7250*/  UIADD3 UR4, UP0, UPT, UR6, 0x680, URZ ;  /* 0x0000068006047890 */ /* 0x004fe8000ff1e0ff */
[----:B------:R-:W-:Y:S09]  /*7260*/  UIADD3.X UR5, UPT, UPT, URZ, UR7, URZ, UP0, !UPT ;  /* 0x00000007ff057290 */ /* 0x000ff200087fe4ff */
[----:B------:R2:W-:Y:S01]  /*7270*/  UTMASTG.3D [UR48], [UR4] ;  /* 0x00000030040073b5 */ /* 0x0005e20008010000 */
[----:B------:R0:W-:Y:S01]  /*7280*/  UTMACMDFLUSH ;  /* 0x00000000000079b7 */ /* 0x0001e20000000000 */
[----:B--2---:R-:W-:Y:S04]  /*7290*/  DEPBAR.LE SB0, 0x1 ;  /* 0x000080400000791a */ /* 0x004fe80000000000 */
.L_x_108:
[----:B------:R-:W-:Y:S05]  /*72a0*/  BSYNC.RECONVERGENT B0 ;  /* 0x0000000000007941 */ /* 0x000fea0003800200 */
.L_x_107:
[----:B------:R-:W-:Y:S01]  /*72b0*/  BAR.SYNC.DEFER_BLOCKING 0x1, 0x80 ;  /* 0x0042000000007b1d */ /* 0x000fe20000010000 */
[----:B------:R-:W-:Y:S01]  /*72c0*/  ISETP.NE.AND P1, PT, R68, RZ, PT ;  /* 0x000000ff4400720c */ /* 0x000fe20003f25270 */
[----:B------:R-:W-:Y:S01]  /*72d0*/  UISETP.NE.AND UP0, UPT, UR46, URZ, UPT ;  /* 0x000000ff2e00728c */ /* 0x000fe2000bf05270 */
[----:B------:R-:W-:Y:S11]  /*72e0*/  LEA R2, R73, UR43, 0x3 ;  /* 0x0000002b49027c11 */ /* 0x000ff6000f8e18ff */
[----:B------:R-:W-:Y:S01]  /*72f0*/  @P1 SHF.L.U32 R3, R62, 0x1f, RZ ;  /* 0x0000001f3e031819 */ /* 0x000fe200000006ff */
[----:B------:R-:W-:Y:S06]  /*7300*/  BRA.U !UP0, `(.L_x_109) ;  /* 0x0000000108247547 */ /* 0x000fec000b800000 */
[----:B-1----:R-:W-:Y:S01]  /*7310*/  IMAD.U32 R4, RZ, RZ, UR45 ;  /* 0x0000002dff047e24 */ /* 0x002fe2000f8e00ff */
[----:B------:R-:W-:Y:S01]  /*7320*/  MOV R0, UR55 ;  /* 0x0000003700007c02 */ /* 0x000fe20008000f00 */
[----:B------:R-:W-:Y:S03]  /*7330*/  UIADD3 UR4, UPT, UPT, UR45, 0x1, URZ ;  /* 0x000000012d047890 */ /* 0x000fe6000fffe0ff */
[----:B------:R-:W-:Y:S01]  /*7340*/  @P1 LEA R4, R4, UR43, 0x3 ;  /* 0x0000002b04041c11 */ /* 0x000fe2000f8e18ff */
[----:B------:R-:W-:Y:S04]  /*7350*/  UISETP.NE.AND UP0, UPT, UR4, 0x4, UPT ;  /* 0x000000040400788c */ /* 0x000fe8000bf05270 */
[----:B------:R-:W-:Y:S01]  /*7360*/  @P1 VIADD R4, R4, 0x40 ;  /* 0x0000004004041836 */ /* 0x000fe20000000000 */
[----:B------:R-:W-:Y:S04]  /*7370*/  USEL UR45, UR4, URZ, UP0 ;  /* 0x000000ff042d7287 */ /* 0x000fe80008000000 */
[----:B------:R-:W-:Y:S04]  /*7380*/  @P1 PRMT R0, R0, 0x654, R4 ;  /* 0x0000065400001816 */ /* 0x000fe80000000004 */
[----:B------:R2:W-:Y:S04]  /*7390*/  @P1 SYNCS.ARRIVE.TRANS64.RED.A1T0 RZ, [R0+URZ], RZ ;  /* 0x000000ff00ff19a7 */ /* 0x0005e800081004ff */
.L_x_109:
[----:B------:R-:W3:Y:S01]  /*73a0*/  @P1 SYNCS.PHASECHK.TRANS64.TRYWAIT P0, [R2+URZ+0x20], R3 ;  /* 0x00002003020015a7 */ /* 0x000ee200080011ff */
[----:B------:R-:W-:Y:S01]  /*73b0*/  BSSY B1, `(.L_x_110) ;  /* 0x0000017000017945 */ /* 0x000fe20003800000 */
[----:B---3--:R-:W-:Y:S03]  /*73c0*/  @P1 SEL R75, RZ, 0x1, !P0 ;  /* 0x00000001ff4b1807 */ /* 0x008fe60004000000 */
[----:B------:R-:W-:Y:S05]  /*73d0*/  @!P1 BRA `(.L_x_111) ;  /* 0x0000000000509947 */ /* 0x000fea0003800000 */
[----:B------:R-:W-:Y:S01]  /*73e0*/  ISETP.NE.AND P1, PT, R76, RZ, PT ;  /* 0x000000ff4c00720c */ /* 0x000fe20003f25270 */
[----:B------:R-:W-:Y:S01]  /*73f0*/  BSSY B0, `(.L_x_112) ;  /* 0x000000a000007945 */ /* 0x000fe20003800000 */
[----:B------:R-:W-:Y:S11]  /*7400*/  ISETP.NE.AND P0, PT, R75, RZ, PT ;  /* 0x000000ff4b00720c */ /* 0x000ff60003f05270 */
[----:B-1----:R-:W-:Y:S04]  /*7410*/  @P1 IMAD R5, R73, 0x2000, R74 ;  /* 0x0000200049051824 */ /* 0x002fe800078e024a */
[----:B------:R-:W-:Y:S05]  /*7420*/  @P1 VIADD R4, R5, UR43 ;  /* 0x0000002b05041c36 */ /* 0x000fea0008000000 */
[----:B------:R-:W-:Y:S01]  /*7430*/  @P1 IADD3 R3, PT, PT, R77, R4, RZ ;  /* 0x000000044d031210 */ /* 0x000fe20007ffe0ff */
[----:B------:R-:W-:Y:S01]  /*7440*/  @P1 IMAD.IADD R4, R63, 0x1, R4 ;  /* 0x000000013f041824 */ /* 0x000fe200078e0204 */
[----:B------:R-:W-:Y:S06]  /*7450*/  @P0 BRA `(.L_x_113) ;  /* 0x00000000000c0947 */ /* 0x000fec0003800000 */
[----:B--2---:R-:W-:Y:S04]  /*7460*/  SHF.L.U32 R0, R62, 0x1f, RZ ;  /* 0x0000001f3e007819 */ /* 0x004fe800000006ff */
[----:B------:R-:W1:Y:S02]  /*7470*/  SYNCS.PHASECHK.TRANS64.TRYWAIT P0, [R2+URZ+0x20], R0 ;  /* 0x00002000020075a7 */ /* 0x000e6400080011ff */
[----:B-1----:R-:W-:Y:S05]  /*7480*/  @!P0 BRA `(.L_x_114) ;  /* 0x00000028001c8947 */ /* 0x002fea0003800000 */
.L_x_113:
[----:B------:R-:W-:Y:S05]  /*7490*/  BSYNC B0 ;  /* 0x0000000000007941 */ /* 0x000fea0003800000 */
.L_x_112:
[----:B------:R-:W-:Y:S02]  /*74a0*/  ISETP.NE.AND P0, PT, R76, RZ, PT ;  /* 0x000000ff4c00720c */ /* 0x000fe40003f05270 */
[----:B------:R-:W-:Y:S11]  /*74b0*/  IADD3 R73, PT, PT, R73, 0x1, RZ ;  /* 0x0000000149497810 */ /* 0x000ff60007ffe0ff */
[----:B-12---:R-:W-:Y:S01]  /*74c0*/  @P0 IMAD.IADD R0, R63, 0x1, R3 ;  /* 0x000000013f000824 */ /* 0x006fe200078e0203 */
[----:B------:R-:W-:Y:S05]  /*74d0*/  @P0 WARPSYNC.ALL ;  /* 0x0000000000000948 */ /* 0x000fea0003800000 */
[----:B------:R3:W4:Y:S04]  /*74e0*/  @P0 LDSM.16.M88.4 R44, [R5+UR43+0x400] ;  /* 0x0004002b052c083b */ /* 0x0007280008000200 */
[----:B------:R3:W1:Y:S04]  /*74f0*/  @P0 LDSM.16.M88.4 R40, [R4+0x400] ;  /* 0x000400000428083b */ /* 0x0006680000000200 */
[----:B------:R3:W2:Y:S04]  /*7500*/  @P0 LDSM.16.M88.4 R32, [R3+0x400] ;  /* 0x000400000320083b */ /* 0x0006a80000000200 */
[----:B------:R3:W1:Y:S02]  /*7510*/  @P0 LDSM.16.M88.4 R36, [R0+0x400] ;  /* 0x000400000024083b */ /* 0x0006640000000200 */
.L_x_111:
[----:B------:R-:W-:Y:S05]  /*7520*/  BSYNC B1 ;  /* 0x0000000000017941 */ /* 0x000fea0003800000 */
.L_x_110:
[----:B--23--:R-:W-:Y:S05]  /*7530*/  VIADD R0, R25, 0x20 ;  /* 0x0000002019007836 */ /* 0x00cfea0000000000 */
[----:B------:R-:W-:Y:S04]  /*7540*/  SHF.R.U32.HI R0, RZ, 0x15, R0 ;  /* 0x00000015ff007819 */ /* 0x000fe80000011600 */
[----:B------:R-:W-:Y:S11]  /*7550*/  LOP3.LUT P0, RZ, R0, 0x3, R54, 0x48, !PT ;  /* 0x0000000300ff7812 */ /* 0x000ff60007804836 */
[----:B------:R-:W-:Y:S02]  /*7560*/  @!UPT UIADD3 URZ, UPT, UPT, URZ, URZ, URZ ;  /* 0x000000fffffff290 */ /* 0x000fe4000fffe0ff */
[----:B------:R-:W-:Y:S05]  /*7570*/  @!P0 BRA `(.L_x_115) ;  /* 0x0000000000408947 */ /* 0x000fea0003800000 */
[----:B------:R-:W2:Y:S01]  /*7580*/  LDCU.64 UR8, c[0x4][0x70] ;  /* 0x01000e00ff0877ac */ /* 0x000ea20008000a00 */
[----:B------:R-:W-:Y:S01]  /*7590*/  MOV R3, 0x0 ;  /* 0x0000000000037802 */ /* 0x000fe20000000f00 */
[----:B-1----:R-:W-:Y:S02]  /*75a0*/  HFMA2 R12, -RZ, RZ, 0, 5.9604644775390625e-08 ;  /* 0x00000001ff0c7431 */ /* 0x002fe400000001ff */
[----:B------:R-:W-:Y:S02]  /*75b0*/  IMAD.MOV.U32 R8, RZ, RZ, 0x192 ;  /* 0x00000192ff087424 */ /* 0x000fe400078e00ff */
[----:B------:R-:W-:Y:S01]  /*75c0*/  IMAD.MOV.U32 R13, RZ, RZ, RZ ;  /* 0x000000ffff0d7224 */ /* 0x000fe200078e00ff */
[----:B------:R-:W1:Y:S01]  /*75d0*/  LDCU.64 UR6, c[0x4][0x78] ;  /* 0x01000f00ff0677ac */ /* 0x000e620008000a00 */
[----:B------:R-:W3:Y:S01]  /*75e0*/  LDC.64 R2, c[0x4][R3] ;  /* 0x0100000003027b82 */ /* 0x000ee20000000a00 */
[----:B------:R-:W5:Y:S01]  /*75f0*/  LDCU.64 UR4, c[0x4][0x10] ;  /* 0x01000200ff0477ac */ /* 0x000f620008000a00 */
[----:B--2---:R-:W-:Y:S01]  /*7600*/  MOV R5, UR9 ;  /* 0x0000000900057c02 */ /* 0x004fe20008000f00 */
[----:B------:R-:W-:Y:S01]  /*7610*/  IMAD.U32 R4, RZ, RZ, UR8 ;  /* 0x00000008ff047e24 */ /* 0x000fe2000f8e00ff */
[----:B-1----:R-:W-:Y:S01]  /*7620*/  MOV R7, UR7 ;  /* 0x0000000700077c02 */ /* 0x002fe20008000f00 */
[----:B------:R-:W-:Y:S01]  /*7630*/  IMAD.U32 R6, RZ, RZ, UR6 ;  /* 0x00000006ff067e24 */ /* 0x000fe2000f8e00ff */
[----:B-----5:R-:W-:Y:S01]  /*7640*/  MOV R11, UR5 ;  /* 0x00000005000b7c02 */ /* 0x020fe20008000f00 */
[----:B------:R-:W-:Y:S02]  /*7650*/  IMAD.U32 R10, RZ, RZ, UR4 ;  /* 0x00000004ff0a7e24 */ /* 0x000fe4000f8e00ff */
[----:B------:R-:W-:Y:S07]  /*7660*/  LEPC R20, `(.L_x_115) ;  /* 0x000000001014794e */ /* 0x000fee0000000000 */
[----:B---34-:R-:W-:Y:S05]  /*7670*/  CALL.ABS.NOINC R2 ;  /* 0x0000000002007343 */ /* 0x018fea0003c00000 */
.L_x_115:
[----:B------:R-:W-:Y:S01]  /*7680*/  ISETP.NE.AND P6, PT, R68, RZ, PT ;  /* 0x000000ff4400720c */ /* 0x000fe20003fc5270 */
[----:B------:R-:W-:Y:S05]  /*7690*/  WARPSYNC.ALL ;  /* 0x0000000000007948 */ /* 0x000fea0003800000 */
[----:B------:R-:W-:Y:S01]  /*76a0*/  R2UR UR4, R25 ;  /* 0x00000000190472ca */ /* 0x000fe200000e0000 */
[----:B------:R-:W-:Y:S01]  /*76b0*/  IMAD.U32 R0, RZ, RZ, UR45 ;  /* 0x0000002dff007e24 */ /* 0x000fe2000f8e00ff */
[----:B----4-:R-:W-:Y:S01]  /*76c0*/  LOP3.LUT R20, R44, 0xffffe000, RZ, 0xc0, !PT ;  /* 0xffffe0002c147812 */ /* 0x010fe200078ec0ff */
[----:B------:R-:W-:Y:S01]  /*76d0*/  IMAD.U32 R21, RZ, RZ, UR55 ;  /* 0x00000037ff157e24 */ /* 0x000fe2000f8e00ff */
[----:B------:R-:W-:Y:S01]  /*76e0*/  ISETP.NE.AND P0, PT, R65, RZ, PT ;  /* 0x000000ff4100720c */ /* 0x000fe20003f05270 */
[----:B------:R-:W-:Y:S02]  /*76f0*/  BSSY.RECONVERGENT B0, `(.L_x_116) ;  /* 0x000005c000007945 */ /* 0x000fe40003800200 */
[----:B------:R-:W-:Y:S05]  /*7700*/  @P6 LEA R0, R0, UR43, 0x3 ;  /* 0x0000002b00006c11 */ /* 0x000fea000f8e18ff */
[----:B------:R-:W-:Y:S01]  /*7710*/  @P6 VIADD R0, R0, 0x40 ;  /* 0x0000004000006836 */ /* 0x000fe20000000000 */
[----:B-1----:R-:W1:Y:S04]  /*7720*/  LDTM.16dp128bit.x8 R4, tmem[UR4+0x20] ;  /* 0x00002004000479ee */ /* 0x002e680008180000 */
[----:B------:R-:W-:Y:S01]  /*7730*/  @P6 PRMT R21, R21, 0x654, R0 ;  /* 0x0000065415156816 */ /* 0x000fe20000000000 */
[C---:B-1----:R-:W-:Y:S01]  /*7740*/  FMUL R0, R24.reuse, R4 ;  /* 0x0000000418007220 */ /* 0x042fe20000400000 */
[C---:B------:R-:W-:Y:S01]  /*7750*/  FMUL R4, R24.reuse, R8 ;  /* 0x0000000818047220 */ /* 0x040fe20000400000 */
[C---:B------:R-:W-:Y:S01]  /*7760*/  FMUL R8, R24.reuse, R12 ;  /* 0x0000000c18087220 */ /* 0x040fe20000400000 */
[C---:B------:R-:W-:Y:S01]  /*7770*/  FMUL R12, R24.reuse, R16 ;  /* 0x00000010180c7220 */ /* 0x040fe20000400000 */
[----:B------:R-:W-:Y:S01]  /*7780*/  LOP3.LUT R16, R45, 0xffffe000, RZ, 0xc0, !PT ;  /* 0xffffe0002d107812 */ /* 0x000fe200078ec0ff */
[C---:B------:R-:W-:Y:S01]  /*7790*/  FMUL R2, R24.reuse, R5 ;  /* 0x0000000518027220 */ /* 0x040fe20000400000 */
[C---:B------:R-:W-:Y:S01]  /*77a0*/  FMUL R3, R24.reuse, R6 ;  /* 0x0000000618037220 */ /* 0x040fe20000400000 */
[----:B------:R-:W-:Y:S01]  /*77b0*/  FMUL R5, R24, R9 ;  /* 0x0000000918057220 */ /* 0x000fe20000400000 */
[----:B------:R-:W-:Y:S01]  /*77c0*/  FFMA R28, R27, R20, R0 ;  /* 0x000000141b1c7223 */ /* 0x000fe20000000000 */
[----:B------:R-:W-:Y:S01]  /*77d0*/  LOP3.LUT R0, R46, 0xffffe000, RZ, 0xc0, !PT ;  /* 0xffffe0002e007812 */ /* 0x000fe200078ec0ff */
[C---:B------:R-:W-:Y:S01]  /*77e0*/  FMUL R6, R24.reuse, R10 ;  /* 0x0000000a18067220 */ /* 0x040fe20000400000 */
[C---:B------:R-:W-:Y:S01]  /*77f0*/  FMUL R9, R24.reuse, R13 ;  /* 0x0000000d18097220 */ /* 0x040fe20000400000 */
[C---:B------:R-:W-:Y:S01]  /*7800*/  FMUL R10, R24.reuse, R14 ;  /* 0x0000000e180a7220 */ /* 0x040fe20000400000 */
[----:B------:R-:W-:Y:S01]  /*7810*/  F2FP.TF32.F32.PACK_B R28, R28 ;  /* 0x0000001cff1c723e */ /* 0x000fe200024050ff */
[C---:B------:R-:W-:Y:S01]  /*7820*/  FMUL R13, R24.reuse, R17 ;  /* 0x00000011180d7220 */ /* 0x040fe20000400000 */
[----:B------:R-:W-:Y:S01]  /*7830*/  LOP3.LUT R17, R47, 0xffffe000, RZ, 0xc0, !PT ;  /* 0xffffe0002f117812 */ /* 0x000fe200078ec0ff */
[----:B------:R-:W-:Y:S01]  /*7840*/  FMUL R14, R24, R18 ;  /* 0x00000012180e7220 */ /* 0x000fe20000400000 */
[----:B------:R-:W-:Y:S01]  /*7850*/  LOP3.LUT R18, R40, 0xffffe000, RZ, 0xc0, !PT ;  /* 0xffffe00028127812 */ /* 0x000fe200078ec0ff */
[----:B------:R-:W-:Y:S01]  /*7860*/  FFMA R29, R27, R16, R2 ;  /* 0x000000101b1d7223 */ /* 0x000fe20000000002 */
[----:B------:R-:W-:Y:S01]  /*7870*/  LOP3.LUT R2, R41, 0xffffe000, RZ, 0xc0, !PT ;  /* 0xffffe00029027812 */ /* 0x000fe200078ec0ff */
[----:B------:R-:W-:Y:S01]  /*7880*/  FMUL R7, R24, R7 ;  /* 0x0000000718077220 */ /* 0x000fe20000400000 */
[----:B------:R-:W-:Y:S01]  /*7890*/  LOP3.LUT R16, R33, 0xffffe000, RZ, 0xc0, !PT ;  /* 0xffffe00021107812 */ /* 0x000fe200078ec0ff */
[C---:B------:R-:W-:Y:S01]  /*78a0*/  FFMA R30, R27.reuse, R0, R3 ;  /* 0x000000001b1e7223 */ /* 0x040fe20000000003 */
[----:B------:R-:W-:Y:S01]  /*78b0*/  LOP3.LUT R0, R42, 0xffffe000, RZ, 0xc0, !PT ;  /* 0xffffe0002a007812 */ /* 0x000fe200078ec0ff */
[C---:B------:R-:W-:Y:S01]  /*78c0*/  FFMA R31, R27.reuse, R17, R7 ;  /* 0x000000111b1f7223 */ /* 0x040fe20000000007 */
[----:B------:R-:W-:Y:S01]  /*78d0*/  LOP3.LUT R3, R32, 0xffffe000, RZ, 0xc0, !PT ;  /* 0xffffe00020037812 */ /* 0x000fe200078ec0ff */
[C---:B------:R-:W-:Y:S01]  /*78e0*/  FFMA R4, R27.reuse, R18, R4 ;  /* 0x000000121b047223 */ /* 0x040fe20000000004 */
[----:B------:R-:W-:Y:S01]  /*78f0*/  F2FP.TF32.F32.PACK_B R29, R29 ;  /* 0x0000001dff1d723e */ /* 0x000fe200024050ff */
[----:B------:R-:W-:Y:S01]  /*7900*/  FFMA R5, R27, R2, R5 ;  /* 0x000000021b057223 */ /* 0x000fe20000000005 */
[----:B------:R-:W-:Y:S01]  /*7910*/  LOP3.LUT R2, R43, 0xffffe000, RZ, 0xc0, !PT ;  /* 0xffffe0002b027812 */ /* 0x000fe200078ec0ff */
[----:B------:R-:W-:Y:S01]  /*7920*/  FMUL R11, R24, R11 ;  /* 0x0000000b180b7220 */ /* 0x000fe20000400000 */
[----:B------:R-:W-:Y:S01]  /*7930*/  F2FP.TF32.F32.PACK_B R30, R30 ;  /* 0x0000001eff1e723e */ /* 0x000fe200024050ff */
[C---:B------:R-:W-:Y:S01]  /*7940*/  FFMA R6, R27.reuse, R0, R6 ;  /* 0x000000001b067223 */ /* 0x040fe20000000006 */
[----:B------:R-:W-:Y:S01]  /*7950*/  LOP3.LUT R0, R34, 0xffffe000, RZ, 0xc0, !PT ;  /* 0xffffe00022007812 */ /* 0x000fe200078ec0ff */
[----:B------:R-:W-:Y:S01]  /*7960*/  FFMA R7, R27, R2, R11 ;  /* 0x000000021b077223 */ /* 0x000fe2000000000b */
[----:B------:R-:W-:Y:S01]  /*7970*/  LOP3.LUT R2, R35, 0xffffe000, RZ, 0xc0, !PT ;  /* 0xffffe00023027812 */ /* 0x000fe200078ec0ff */
[----:B------:R-:W-:Y:S01]  /*7980*/  FFMA R8, R27, R3, R8 ;  /* 0x000000031b087223 */ /* 0x000fe20000000008 */
[----:B------:R-:W-:Y:S01]  /*7990*/  LOP3.LUT R3, R37, 0xffffe000, RZ, 0xc0, !PT ;  /* 0xffffe00025037812 */ /* 0x000fe200078ec0ff */
[C---:B------:R-:W-:Y:S01]  /*79a0*/  FFMA R9, R27.reuse, R16, R9 ;  /* 0x000000101b097223 */ /* 0x040fe20000000009 */
[----:B------:R-:W-:Y:S01]  /*79b0*/  F2FP.TF32.F32.PACK_B R31, R31 ;  /* 0x0000001fff1f723e */ /* 0x000fe200024050ff */
[----:B------:R-:W-:Y:S01]  /*79c0*/  FMUL R15, R24, R15 ;  /* 0x0000000f180f7220 */ /* 0x000fe20000400000 */
[----:B------:R-:W-:Y:S01]  /*79d0*/  LOP3.LUT R16, R38, 0xffffe000, RZ, 0xc0, !PT ;  /* 0xffffe00026107812 */ /* 0x000fe200078ec0ff */
[C---:B------:R-:W-:Y:S01]  /*79e0*/  FFMA R10, R27.reuse, R0, R10 ;  /* 0x000000001b0a7223 */ /* 0x040fe2000000000a */
[----:B------:R-:W-:Y:S01]  /*79f0*/  LOP3.LUT R0, R36, 0xffffe000, RZ, 0xc0, !PT ;  /* 0xffffe00024007812 */ /* 0x000fe200078ec0ff */
[----:B------:R-:W-:Y:S01]  /*7a00*/  FFMA R11, R27, R2, R15 ;  /* 0x000000021b0b7223 */ /* 0x000fe2000000000f */
[----:B------:R-:W-:Y:S01]  /*7a10*/  LOP3.LUT R2, R39, 0xffffe000, RZ, 0xc0, !PT ;  /* 0xffffe00027027812 */ /* 0x000fe200078ec0ff */
[----:B------:R1:W-:Y:S01]  /*7a20*/  STSM.16.M88.4 [R70+0x2400], R28 ;  /* 0x0024001c46007844 */ /* 0x0003e20000000200 */
[----:B------:R-:W-:Y:S01]  /*7a30*/  F2FP.TF32.F32.PACK_B R4, R4 ;  /* 0x00000004ff04723e */ /* 0x000fe200024050ff */
[----:B------:R-:W-:Y:S01]  /*7a40*/  FMUL R19, R24, R19 ;  /* 0x0000001318137220 */ /* 0x000fe20000400000 */
[----:B------:R-:W-:Y:S01]  /*7a50*/  F2FP.TF32.F32.PACK_B R5, R5 ;  /* 0x00000005ff05723e */ /* 0x000fe200024050ff */
[C---:B------:R-:W-:Y:S01]  /*7a60*/  FFMA R12, R27.reuse, R0, R12 ;  /* 0x000000001b0c7223 */ /* 0x040fe2000000000c */
[----:B------:R-:W-:Y:S01]  /*7a70*/  F2FP.TF32.F32.PACK_B R6, R6 ;  /* 0x00000006ff06723e */ /* 0x000fe200024050ff */
[C---:B------:R-:W-:Y:S01]  /*7a80*/  FFMA R13, R27.reuse, R3, R13 ;  /* 0x000000031b0d7223 */ /* 0x040fe2000000000d */
[----:B------:R-:W-:Y:S01]  /*7a90*/  F2FP.TF32.F32.PACK_B R7, R7 ;  /* 0x00000007ff07723e */ /* 0x000fe200024050ff */
[C---:B------:R-:W-:Y:S01]  /*7aa0*/  FFMA R14, R27.reuse, R16, R14 ;  /* 0x000000101b0e7223 */ /* 0x040fe2000000000e */
[----:B------:R-:W-:Y:S01]  /*7ab0*/  FFMA R15, R27, R2, R19 ;  /* 0x000000021b0f7223 */ /* 0x000fe20000000013 */
[----:B------:R-:W-:Y:S02]  /*7ac0*/  F2FP.TF32.F32.PACK_B R8, R8 ;  /* 0x00000008ff08723e */ /* 0x000fe400024050ff */
[----:B------:R1:W-:Y:S01]  /*7ad0*/  STSM.16.M88.4 [R69+0x2400], R4 ;  /* 0x0024000445007844 */ /* 0x0003e20000000200 */
[----:B------:R-:W-:Y:S02]  /*7ae0*/  F2FP.TF32.F32.PACK_B R9, R9 ;  /* 0x00000009ff09723e */ /* 0x000fe400024050ff */
[----:B------:R-:W-:Y:S02]  /*7af0*/  F2FP.TF32.F32.PACK_B R10, R10 ;  /* 0x0000000aff0a723e */ /* 0x000fe400024050ff */
[----:B------:R-:W-:Y:S02]  /*7b00*/  F2FP.TF32.F32.PACK_B R11, R11 ;  /* 0x0000000bff0b723e */ /* 0x000fe400024050ff */
[----:B------:R-:W-:Y:S02]  /*7b10*/  F2FP.TF32.F32.PACK_B R12, R12 ;  /* 0x0000000cff0c723e */ /* 0x000fe400024050ff */
[----:B------:R-:W-:Y:S01]  /*7b20*/  F2FP.TF32.F32.PACK_B R13, R13 ;  /* 0x0000000dff0d723e */ /* 0x000fe200024050ff */
[----:B------:R1:W-:Y:S01]  /*7b30*/  STSM.16.M88.4 [R71+0x2000], R8 ;  /* 0x0020000847007844 */ /* 0x0003e20000000200 */
[----:B------:R-:W-:Y:S02]  /*7b40*/  F2FP.TF32.F32.PACK_B R14, R14 ;  /* 0x0000000eff0e723e */ /* 0x000fe400024050ff */
[----:B------:R-:W-:Y:S02]  /*7b50*/  F2FP.TF32.F32.PACK_B R15, R15 ;  /* 0x0000000fff0f723e */ /* 0x000fe400024050ff */
[----:B------:R-:W-:Y:S02]  /*7b60*/  LEA R0, R73, UR43, 0x3 ;  /* 0x0000002b49007c11 */ /* 0x000fe4000f8e18ff */
[----:B------:R-:W-:Y:S01]  /*7b70*/  @P6 SHF.L.U32 R2, R62, 0x1f, RZ ;  /* 0x0000001f3e026819 */ /* 0x000fe200000006ff */
[----:B------:R1:W-:Y:S01]  /*7b80*/  STSM.16.M88.4 [R72+0x2000], R12 ;  /* 0x0020000c48007844 */ /* 0x0003e20000000200 */
        /* <DEDUP_REMOVED lines=9> */
[----:B------:R-:W-:Y:S02]  /*7c20*/  UIADD3 UR9, UPT, UPT, UR49, 0x20, URZ ;  /* 0x0000002031097890 */ /* 0x000fe4000fffe0ff */
[----:B------:R-:W-:Y:S01]  /*7c30*/  UIADD3 UR8, UPT, UPT, UR43, 0x2400, URZ ;  /* 0x000024002b087890 */ /* 0x000fe2000fffe0ff */
[----:B------:R-:W-:Y:S01]  /*7c40*/  UMOV UR10, UR50 ;  /* 0x00000032000a7c82 */ /* 0x000fe20008000000 */
[----:B------:R-:W-:Y:S01]  /*7c50*/  UMOV UR11, UR60 ;  /* 0x0000003c000b7c82 */ /* 0x000fe20008000000 */
[----:B--2---:R-:W-:Y:S04]  /*7c60*/  UIADD3 UR4, UP0, UPT, UR6, 0x680, URZ ;  /* 0x0000068006047890 */ /* 0x004fe8000ff1e0ff */
[----:B------:R-:W-:Y:S09]  /*7c70*/  UIADD3.X UR5, UPT, UPT, URZ, UR7, URZ, UP0, !UPT ;  /* 0x00000007ff057290 */ /* 0x000ff200087fe4ff */
[----:B------:R2:W-:Y:S01]  /*7c80*/  UTMASTG.3D [UR8], [UR4] ;  /* 0x00000008040073b5 */ /* 0x0005e20008010000 */
[----:B------:R0:W-:Y:S01]  /*7c90*/  UTMACMDFLUSH ;  /* 0x00000000000079b7 */ /* 0x0001e20000000000 */
[----:B--2---:R-:W-:Y:S04]  /*7ca0*/  DEPBAR.LE SB0, 0x1 ;  /* 0x000080400000791a */ /* 0x004fe80000000000 */
.L_x_117:
[----:B------:R-:W-:Y:S05]  /*7cb0*/  BSYNC.RECONVERGENT B0 ;  /* 0x0000000000007941 */ /* 0x000fea0003800200 */
.L_x_116:
[----:B------:R-:W-:Y:S01]  /*7cc0*/  BAR.SYNC.DEFER_BLOCKING 0x1, 0x80 ;  /* 0x0042000000007b1d */ /* 0x000fe20000010000 */
[----:B------:R-:W-:Y:S04]  /*7cd0*/  UIADD3 UR4, UPT, UPT, UR45, 0x1, URZ ;  /* 0x000000012d047890 */ /* 0x000fe8000fffe0ff */
[----:B------:R-:W-:Y:S04]  /*7ce0*/  UISETP.NE.AND UP0, UPT, UR4, 0x4, UPT ;  /* 0x000000040400788c */ /* 0x000fe8000bf05270 */
[----:B------:R-:W-:Y:S01]  /*7cf0*/  USEL UR44, UR4, URZ, UP0 ;  /* 0x000000ff042c7287 */ /* 0x000fe20008000000 */
[----:B------:R2:W-:Y:S01]  /*7d00*/  @P6 SYNCS.ARRIVE.TRANS64.RED.A1T0 RZ, [R21+URZ], RZ ;  /* 0x000000ff15ff69a7 */ /* 0x0005e200081004ff */
[----:B------:R-:W-:Y:S01]  /*7d10*/  BSSY B1, `(.L_x_118) ;  /* 0x0000018000017945 */ /* 0x000fe20003800000 */
[----:B------:R-:W3:Y:S02]  /*7d20*/  @P6 SYNCS.PHASECHK.TRANS64.TRYWAIT P0, [R0+URZ+0x20], R2 ;  /* 0x00002002000065a7 */ /* 0x000ee400080011ff */
[----:B---3--:R-:W-:Y:S01]  /*7d30*/  @P6 SEL R75, RZ, 0x1, !P0 ;  /* 0x00000001ff4b6807 */ /* 0x008fe20004000000 */
[----:B--2---:R-:W-:Y:S06]  /*7d40*/  @!P6 BRA `(.L_x_119) ;  /* 0x000000000050e947 */ /* 0x004fec0003800000 */
        /* <DEDUP_REMOVED lines=8> */
[----:B------:R-:W-:Y:S04]  /*7dd0*/  SHF.L.U32 R5, R62, 0x1f, RZ ;  /* 0x0000001f3e057819 */ /* 0x000fe800000006ff */
[----:B------:R-:W1:Y:S02]  /*7de0*/  SYNCS.PHASECHK.TRANS64.TRYWAIT P0, [R0+URZ+0x20], R5 ;  /* 0x00002005000075a7 */ /* 0x000e6400080011ff */
[----:B-1----:R-:W-:Y:S05]  /*7df0*/  @!P0 BRA `(.L_x_122) ;  /* 0x0000001c00d48947 */ /* 0x002fea0003800000 */
.L_x_121:
[----:B------:R-:W-:Y:S05]  /*7e00*/  BSYNC B0 ;  /* 0x0000000000007941 */ /* 0x000fea0003800000 */
.L_x_120:
[----:B------:R-:W-:Y:S02]  /*7e10*/  ISETP.NE.AND P0, PT, R76, RZ, PT ;  /* 0x000000ff4c00720c */ /* 0x000fe40003f05270 */
[----:B------:R-:W-:Y:S11]  /*7e20*/  IADD3 R73, PT, PT, R73, 0x1, RZ ;  /* 0x0000000149497810 */ /* 0x000ff60007ffe0ff */
[----:B-1----:R-:W-:Y:S01]  /*7e30*/  @P0 IMAD.IADD R0, R63, 0x1, R2 ;  /* 0x000000013f000824 */ /* 0x002fe200078e0202 */
[----:B------:R-:W-:Y:S05]  /*7e40*/  @P0 WARPSYNC.ALL ;  /* 0x0000000000000948 */ /* 0x000fea0003800000 */
[----:B------:R2:W3:Y:S04]  /*7e50*/  @P0 LDSM.16.M88.4 R44, [R4+UR43+0x400] ;  /* 0x0004002b042c083b */ /* 0x0004e80008000200 */
[----:B------:R2:W4:Y:S04]  /*7e60*/  @P0 LDSM.16.M88.4 R40, [R3+0x400] ;  /* 0x000400000328083b */ /* 0x0005280000000200 */
[----:B------:R2:W1:Y:S04]  /*7e70*/  @P0 LDSM.16.M88.4 R32, [R2+0x400] ;  /* 0x000400000220083b */ /* 0x0004680000000200 */
[----:B------:R2:W1:Y:S02]  /*7e80*/  @P0 LDSM.16.M88.4 R36, [R0+0x400] ;  /* 0x000400000024083b */ /* 0x0004640000000200 */
.L_x_119:
[----:B------:R-:W-:Y:S05]  /*7e90*/  BSYNC B1 ;  /* 0x0000000000017941 */ /* 0x000fea0003800000 */
.L_x_118:
[----:B--2---:R-:W-:Y:S05]  /*7ea0*/  VIADD R0, R25, 0x40 ;  /* 0x0000004019007836 */ /* 0x004fea0000000000 */
        /* <DEDUP_REMOVED lines=20> */
.L_x_123:
[----:B------:R-:W-:Y:S01]  /*7ff0*/  ISETP.NE.AND P6, PT, R68, RZ, PT ;  /* 0x000000ff4400720c */ /* 0x000fe20003fc5270 */
[----:B------:R-:W-:Y:S05]  /*8000*/  WARPSYNC.ALL ;  /* 0x0000000000007948 */ /* 0x000fea0003800000 */
[----:B------:R-:W-:Y:S01]  /*8010*/  R2UR UR4, R25 ;  /* 0x00000000190472ca */ /* 0x000fe200000e0000 */
[----:B------:R-:W-:Y:S01]  /*8020*/  IMAD.U32 R0, RZ, RZ, UR44 ;  /* 0x0000002cff007e24 */ /* 0x000fe2000f8e00ff */
[----:B---3--:R-:W-:Y:S01]  /*8030*/  LOP3.LUT R20, R44, 0xffffe000, RZ, 0xc0, !PT ;  /* 0xffffe0002c147812 */ /* 0x008fe200078ec0ff */
        /* <DEDUP_REMOVED lines=24> */
[----:B----4-:R-:W-:Y:S01]  /*81c0*/  LOP3.LUT R18, R40, 0xffffe000, RZ, 0xc0, !PT ;  /* 0xffffe00028127812 */ /* 0x010fe200078ec0ff */
        /* <DEDUP_REMOVED lines=69> */
.L_x_125:
[----:B------:R-:W-:Y:S05]  /*8620*/  BSYNC.RECONVERGENT B0 ;  /* 0x0000000000007941 */ /* 0x000fea0003800200 */
.L_x_124:
        /* <DEDUP_REMOVED lines=12> */
[----:B------:R-:W-:Y:S04]  /*86f0*/  @P1 IMAD R73, R73, 0x2000, R74 ;  /* 0x0000200049491824 */ /* 0x000fe800078e024a */
[----:B------:R-:W-:Y:S05]  /*8700*/  @P1 VIADD R3, R73, UR43 ;  /* 0x0000002b49031c36 */ /* 0x000fea0008000000 */
[----:B------:R-:W-:Y:S01]  /*8710*/  @P1 IADD3 R77, PT, PT, R77, R3, RZ ;  /* 0x000000034d4d1210 */ /* 0x000fe20007ffe0ff */
[----:B------:R-:W-:Y:S01]  /*8720*/  @P1 IMAD.IADD R3, R63, 0x1, R3 ;  /* 0x000000013f031824 */ /* 0x000fe200078e0203 */
[----:B------:R-:W-:Y:S06]  /*8730*/  @P0 BRA `(.L_x_129) ;  /* 0x00000000000c0947 */ /* 0x000fec0003800000 */
[----:B------:R-:W-:Y:S04]  /*8740*/  SHF.L.U32 R0, R62, 0x1f, RZ ;  /* 0x0000001f3e007819 */ /* 0x000fe800000006ff */
[----:B------:R-:W2:Y:S02]  /*8750*/  SYNCS.PHASECHK.TRANS64.TRYWAIT P0, [R2+URZ+0x20], R0 ;  /* 0x00002000020075a7 */ /* 0x000ea400080011ff */
[----:B--2---:R-:W-:Y:S05]  /*8760*/  @!P0 BRA `(.L_x_130) ;  /* 0x00000014008c8947 */ /* 0x004fea0003800000 */
.L_x_129:
[----:B------:R-:W-:Y:S05]  /*8770*/  BSYNC B0 ;  /* 0x0000000000007941 */ /* 0x000fea0003800000 */
.L_x_128:
[----:B------:R-:W-:Y:S11]  /*8780*/  ISETP.NE.AND P0, PT, R76, RZ, PT ;  /* 0x000000ff4c00720c */ /* 0x000ff60003f05270 */
[----:B------:R-:W-:Y:S02]  /*8790*/  @!UPT UIADD3 URZ, UPT, UPT, URZ, URZ, URZ ;  /* 0x000000fffffff290 */ /* 0x000fe4000fffe0ff */
[----:B--2---:R-:W-:Y:S01]  /*87a0*/  @P0 IADD3 R0, PT, PT, R63, R77, RZ ;  /* 0x0000004d3f000210 */ /* 0x004fe20007ffe0ff */
[----:B------:R-:W-:Y:S05]  /*87b0*/  @P0 WARPSYNC.ALL ;  /* 0x0000000000000948 */ /* 0x000fea0003800000 */
[----:B------:R2:W3:Y:S04]  /*87c0*/  @P0 LDSM.16.M88.4 R44, [R73+UR43+0x400] ;  /* 0x0004002b492c083b */ /* 0x0004e80008000200 */
[----:B------:R2:W4:Y:S04]  /*87d0*/  @P0 LDSM.16.M88.4 R40, [R3+0x400] ;  /* 0x000400000328083b */ /* 0x0005280000000200 */
[----:B------:R2:W1:Y:S04]  /*87e0*/  @P0 LDSM.16.M88.4 R32, [R77+0x400] ;  /* 0x000400004d20083b */ /* 0x0004680000000200 */
[----:B------:R2:W1:Y:S02]  /*87f0*/  @P0 LDSM.16.M88.4 R36, [R0+0x400] ;  /* 0x000400000024083b */ /* 0x0004640000000200 */
.L_x_127:
[----:B------:R-:W-:Y:S05]  /*8800*/  BSYNC B1 ;  /* 0x0000000000017941 */ /* 0x000fea0003800000 */
.L_x_126:
        /* <DEDUP_REMOVED lines=21> */
.L_x_131:
[----:B------:R-:W-:Y:S01]  /*8960*/  ISETP.NE.AND P0, PT, R65, RZ, PT ;  /* 0x000000ff4100720c */ /* 0x000fe20003f05270 */
[----:B------:R-:W-:Y:S05]  /*8970*/  WARPSYNC.ALL ;  /* 0x0000000000007948 */ /* 0x000fea0003800000 */
[----:B------:R-:W-:Y:S01]  /*8980*/  R2UR UR4, R25 ;  /* 0x00000000190472ca */ /* 0x000fe200000e0000 */
[----:B------:R-:W-:Y:S01]  /*8990*/  BSSY.RECONVERGENT B0, `(.L_x_132) ;  /* 0x000005d000007945 */ /* 0x000fe20003800200 */
[----:B---3--:R-:W-:Y:S02]  /*89a0*/  LOP3.LUT R0, R44, 0xffffe000, RZ, 0xc0, !PT ;  /* 0xffffe0002c007812 */ /* 0x008fe400078ec0ff */
[----:B------:R-:W-:Y:S02]  /*89b0*/  LOP3.LUT R2, R45, 0xffffe000, RZ, 0xc0, !PT ;  /* 0xffffe0002d027812 */ /* 0x000fe400078ec0ff */
[----:B------:R-:W-:Y:S02]  /*89c0*/  LOP3.LUT R3, R46, 0xffffe000, RZ, 0xc0, !PT ;  /* 0xffffe0002e037812 */ /* 0x000fe400078ec0ff */
[----:B------:R-:W-:Y:S02]  /*89d0*/  LOP3.LUT R20, R47, 0xffffe000, RZ, 0xc0, !PT ;  /* 0xffffe0002f147812 */ /* 0x000fe400078ec0ff */
[----:B----4-:R-:W-:Y:S02]  /*89e0*/  LOP3.LUT R21, R40, 0xffffe000, RZ, 0xc0, !PT ;  /* 0xffffe00028157812 */ /* 0x010fe400078ec0ff */
[----:B------:R-:W-:Y:S01]  /*89f0*/  LOP3.LUT R25, R41, 0xffffe000, RZ, 0xc0, !PT ;  /* 0xffffe00029197812 */ /* 0x000fe200078ec0ff */
[----:B-1----:R-:W1:Y:S01]  /*8a00*/  LDTM.16dp128bit.x8 R4, tmem[UR4+0x60] ;  /* 0x00006004000479ee */ /* 0x002e620008180000 */
[----:B------:R-:W-:Y:S01]  /*8a10*/  R2UR UR4, R26 ;  /* 0x000000001a0472ca */ /* 0x000fe200000e0000 */
[----:B------:R-:W-:Y:S01]  /*8a20*/  NOP ;  /* 0x0000000000007918 */ /* 0x000fe20000000000 */
[----:B------:R-:W-:Y:S02]  /*8a30*/  LOP3.LUT R26, R42, 0xffffe000, RZ, 0xc0, !PT ;  /* 0xffffe0002a1a7812 */ /* 0x000fe400078ec0ff */
[----:B------:R-:W-:Y:S02]  /*8a40*/  LOP3.LUT R28, R43, 0xffffe000, RZ, 0xc0, !PT ;  /* 0xffffe0002b1c7812 */ /* 0x000fe400078ec0ff */
[----:B------:R-:W-:Y:S02]  /*8a50*/  LOP3.LUT R29, R32, 0xffffe000, RZ, 0xc0, !PT ;  /* 0xffffe000201d7812 */ /* 0x000fe400078ec0ff */
[----:B------:R-:W-:Y:S02]  /*8a60*/  LOP3.LUT R30, R33, 0xffffe000, RZ, 0xc0, !PT ;  /* 0xffffe000211e7812 */ /* 0x000fe400078ec0ff */
[----:B------:R-:W-:Y:S02]  /*8a70*/  LOP3.LUT R31, R34, 0xffffe000, RZ, 0xc0, !PT ;  /* 0xffffe000221f7812 */ /* 0x000fe400078ec0ff */
[----:B------:R-:W-:Y:S01]  /*8a80*/  LOP3.LUT R32, R35, 0xffffe000, RZ, 0xc0, !PT ;  /* 0xffffe00023207812 */ /* 0x000fe200078ec0ff */
[----:B------:R-:W-:Y:S01]  /*8a90*/  UIADD3 UR4, UPT, UPT, UR4, 0xb0, URZ ;  /* 0x000000b004047890 */ /* 0x000fe2000fffe0ff */
[----:B------:R-:W-:Y:S02]  /*8aa0*/  LOP3.LUT R33, R36, 0xffffe000, RZ, 0xc0, !PT ;  /* 0xffffe00024217812 */ /* 0x000fe400078ec0ff */
[----:B------:R-:W-:Y:S01]  /*8ab0*/  LOP3.LUT R34, R37, 0xffffe000, RZ, 0xc0, !PT ;  /* 0xffffe00025227812 */ /* 0x000fe200078ec0ff */
[----:B------:R-:W-:Y:S01]  /*8ac0*/  UPRMT UR4, UR55, 0x654, UR4 ;  /* 0x0000065437047896 */ /* 0x000fe20008000004 */
[----:B------:R-:W-:Y:S02]  /*8ad0*/  LOP3.LUT R35, R38, 0xffffe000, RZ, 0xc0, !PT ;  /* 0xffffe00026237812 */ /* 0x000fe400078ec0ff */
[----:B------:R-:W-:Y:S01]  /*8ae0*/  LOP3.LUT R36, R39, 0xffffe000, RZ, 0xc0, !PT ;  /* 0xffffe00027247812 */ /* 0x000fe200078ec0ff */
[C---:B-1----:R-:W-:Y:S01]  /*8af0*/  FMUL R4, R24.reuse, R4 ;  /* 0x0000000418047220 */ /* 0x042fe20000400000 */
[C---:B------:R-:W-:Y:S01]  /*8b00*/  FMUL R5, R24.reuse, R5 ;  /* 0x0000000518057220 */ /* 0x040fe20000400000 */
[C---:B------:R-:W-:Y:S01]  /*8b10*/  FMUL R6, R24.reuse, R6 ;  /* 0x0000000618067220 */ /* 0x040fe20000400000 */
[C---:B------:R-:W-:Y:S01]  /*8b20*/  FMUL R7, R24.reuse, R7 ;  /* 0x0000000718077220 */ /* 0x040fe20000400000 */
[C---:B------:R-:W-:Y:S01]  /*8b30*/  FFMA R4, R27.reuse, R0, R4 ;  /* 0x000000001b047223 */ /* 0x040fe20000000004 */
[C---:B------:R-:W-:Y:S01]  /*8b40*/  FMUL R8, R24.reuse, R8 ;  /* 0x0000000818087220 */ /* 0x040fe20000400000 */
[C---:B------:R-:W-:Y:S01]  /*8b50*/  FFMA R5, R27.reuse, R2, R5 ;  /* 0x000000021b057223 */ /* 0x040fe20000000005 */
[C---:B------:R-:W-:Y:S01]  /*8b60*/  FMUL R9, R24.reuse, R9 ;  /* 0x0000000918097220 */ /* 0x040fe20000400000 */
[C---:B------:R-:W-:Y:S01]  /*8b70*/  FFMA R6, R27.reuse, R3, R6 ;  /* 0x000000031b067223 */ /* 0x040fe20000000006 */
[----:B------:R-:W-:Y:S01]  /*8b80*/  F2FP.TF32.F32.PACK_B R4, R4 ;  /* 0x00000004ff04723e */ /* 0x000fe200024050ff */
[C---:B------:R-:W-:Y:S01]  /*8b90*/  FMUL R10, R24.reuse, R10 ;  /* 0x0000000a180a7220 */ /* 0x040fe20000400000 */
[----:B------:R-:W-:Y:S01]  /*8ba0*/  F2FP.TF32.F32.PACK_B R5, R5 ;  /* 0x00000005ff05723e */ /* 0x000fe200024050ff */
[C---:B------:R-:W-:Y:S01]  /*8bb0*/  FFMA R7, R27.reuse, R20, R7 ;  /* 0x000000141b077223 */ /* 0x040fe20000000007 */
[C---:B------:R-:W-:Y:S01]  /*8bc0*/  FMUL R11, R24.reuse, R11 ;  /* 0x0000000b180b7220 */ /* 0x040fe20000400000 */
        /* <DEDUP_REMOVED lines=8> */
[----:B------:R-:W-:Y:S01]  /*8c50*/  F2FP.TF32.F32.PACK_B R6, R6 ;  /* 0x00000006ff06723e */ /* 0x000fe200024050ff */
[C---:B------:R-:W-:Y:S01]  /*8c60*/  FFMA R12, R27.reuse, R29, R12 ;  /* 0x0000001d1b0c7223 */ /* 0x040fe2000000000c */
[----:B------:R-:W-:Y:S01]  /*8c70*/  F2FP.TF32.F32.PACK_B R7, R7 ;  /* 0x00000007ff07723e */ /* 0x000fe200024050ff */
[C---:B------:R-:W-:Y:S01]  /*8c80*/  FMUL R16, R24.reuse, R16 ;  /* 0x0000001018107220 */ /* 0x040fe20000400000 */
[C---:B------:R-:W-:Y:S01]  /*8c90*/  FFMA R13, R27.reuse, R30, R13 ;  /* 0x0000001e1b0d7223 */ /* 0x040fe2000000000d */
[C---:B------:R-:W-:Y:S01]  /*8ca0*/  FMUL R17, R24.reuse, R17 ;  /* 0x0000001118117220 */ /* 0x040fe20000400000 */
[C---:B------:R-:W-:Y:S01]  /*8cb0*/  FFMA R14, R27.reuse, R31, R14 ;  /* 0x0000001f1b0e7223 */ /* 0x040fe2000000000e */
[C---:B------:R-:W-:Y:S01]  /*8cc0*/  FMUL R18, R24.reuse, R18 ;  /* 0x0000001218127220 */ /* 0x040fe20000400000 */
[C---:B------:R-:W-:Y:S01]  /*8cd0*/  FFMA R15, R27.reuse, R32, R15 ;  /* 0x000000201b0f7223 */ /* 0x040fe2000000000f */
[----:B------:R-:W-:Y:S01]  /*8ce0*/  FMUL R19, R24, R19 ;  /* 0x0000001318137220 */ /* 0x000fe20000400000 */
[----:B------:R-:W-:Y:S01]  /*8cf0*/  F2FP.TF32.F32.PACK_B R8, R8 ;  /* 0x00000008ff08723e */ /* 0x000fe200024050ff */
[C---:B------:R-:W-:Y:S01]  /*8d00*/  FFMA R16, R27.reuse, R33, R16 ;  /* 0x000000211b107223 */ /* 0x040fe20000000010 */
[----:B------:R-:W-:Y:S01]  /*8d10*/  F2FP.TF32.F32.PACK_B R9, R9 ;  /* 0x00000009ff09723e */ /* 0x000fe200024050ff */
[----:B------:R-:W-:Y:S01]  /*8d20*/  SYNCS.ARRIVE.TRANS64.RED.A1T0 RZ, [UR4], RZ ;  /* 0x000000ffffff79a7 */ /* 0x000fe20008100404 */
[----:B------:R1:W-:Y:S01]  /*8d30*/  STSM.16.M88.4 [R70+0x6400], R4 ;  /* 0x0064000446007844 */ /* 0x0003e20000000200 */
        /* <DEDUP_REMOVED lines=14> */
[----:B------:R-:W-:Y:S05]  /*8e20*/  F2FP.TF32.F32.PACK_B R19, R19 ;  /* 0x00000013ff13723e */ /* 0x000fea00024050ff */
        /* <DEDUP_REMOVED lines=19> */
.L_x_133:
[----:B------:R-:W-:Y:S05]  /*8f60*/  BSYNC.RECONVERGENT B0 ;  /* 0x0000000000007941 */ /* 0x000fea0003800200 */
.L_x_132:
[----:B------:R-:W-:Y:S01]  /*8f70*/  BAR.SYNC.DEFER_BLOCKING 0x1, 0x80 ;  /* 0x0042000000007b1d */ /* 0x000fe20000010000 */
[----:B------:R-:W-:Y:S01]  /*8f80*/  UISETP.NE.AND UP0, UPT, UR46, -0x4, UPT ;  /* 0xfffffffc2e00788c */ /* 0x000fe2000bf05270 */
[----:B------:R-:W-:Y:S08]  /*8f90*/  IADD3 R22, PT, PT, R22, 0x1, RZ ;  /* 0x0000000116167810 */ /* 0x000ff00007ffe0ff */
[----:B------:R-:W-:Y:S05]  /*8fa0*/  BRA.U !UP0, `(.L_x_134) ;  /* 0x0000000108287547 */ /* 0x000fea000b800000 */
[----:B------:R-:W-:Y:S01]  /*8fb0*/  ISETP.NE.AND P0, PT, R68, RZ, PT ;  /* 0x000000ff4400720c */ /* 0x000fe20003f05270 */
[----:B------:R-:W-:Y:S01]  /*8fc0*/  IMAD.U32 R2, RZ, RZ, UR45 ;  /* 0x0000002dff027e24 */ /* 0x000fe2000f8e00ff */
[----:B------:R-:W-:Y:S01]  /*8fd0*/  UIADD3 UR4, UPT, UPT, UR45, 0x1, URZ ;  /* 0x000000012d047890 */ /* 0x000fe2000fffe0ff */
[----:B------:R-:W-:Y:S03]  /*8fe0*/  IMAD.U32 R0, RZ, RZ, UR55 ;  /* 0x00000037ff007e24 */ /* 0x000fe6000f8e00ff */
[----:B------:R-:W-:Y:S04]  /*8ff0*/  UISETP.NE.AND UP0, UPT, UR4, 0x4, UPT ;  /* 0x000000040400788c */ /* 0x000fe8000bf05270 */
[----:B------:R-:W-:Y:S03]  /*9000*/  USEL UR45, UR4, URZ, UP0 ;  /* 0x000000ff042d7287 */ /* 0x000fe60008000000 */
[----:B------:R-:W-:Y:S05]  /*9010*/  @P0 LEA R2, R2, UR43, 0x3 ;  /* 0x0000002b02020c11 */ /* 0x000fea000f8e18ff */
[----:B------:R-:W-:Y:S05]  /*9020*/  @P0 VIADD R2, R2, 0x40 ;  /* 0x0000004002020836 */ /* 0x000fea0000000000 */
[----:B------:R-:W-:Y:S04]  /*9030*/  @P0 PRMT R0, R0, 0x654, R2 ;  /* 0x0000065400000816 */ /* 0x000fe80000000002 */
[----:B------:R2:W-:Y:S03]  /*9040*/  @P0 SYNCS.ARRIVE.TRANS64.RED.A1T0 RZ, [R0+URZ], RZ ;  /* 0x000000ff00ff09a7 */ /* 0x0005e600081004ff */
.L_x_134:
[----:B------:R-:W-:Y:S01]  /*9050*/  R2UR UR5, R55 ;  /* 0x00000000370572ca */ /* 0x000fe200000e0000 */
[----:B------:R-:W-:Y:S01]  /*9060*/  UISETP.NE.AND UP0, UPT, UR62, URZ, UPT ;  /* 0x000000ff3e00728c */ /* 0x000fe2000bf05270 */
[----:B------:R-:W-:Y:S01]  /*9070*/  R2UR UR4, R56 ;  /* 0x00000000380472ca */ /* 0x000fe200000e0000 */
[----:B------:R-:W-:Y:S01]  /*9080*/  UIADD3 UR46, UPT, UPT, UR46, 0x4, URZ ;  /* 0x000000042e2e7890 */ /* 0x000fe2000fffe0ff */
[----:B------:R-:W-:Y:S01]  /*9090*/  ISETP.NE.AND P0, PT, R59, 0x2, PT ;  /* 0x000000023b00780c */ /* 0x000fe20003f05270 */
[----:B------:R-:W-:Y:S01]  /*90a0*/  UMOV UR60, UR61 ;  /* 0x0000003d003c7c82 */ /* 0x000fe20008000000 */
[----:B------:R-:W-:Y:S02]  /*90b0*/  ISETP.NE.AND P1, PT, R22, 0x4, PT ;  /* 0x000000041600780c */ /* 0x000fe40003f25270 */
[----:B------:R-:W-:Y:S02]  /*90c0*/  SEL R2, RZ, 0x1, P0 ;  /* 0x00000001ff027807 */ /* 0x000fe40000000000 */
[----:B--2---:R-:W-:Y:S02]  /*90d0*/  SEL R0, RZ, 0x1, P1 ;  /* 0x00000001ff007807 */ /* 0x004fe40000800000 */
[----:B------:R-:W-:Y:S01]  /*90e0*/  LOP3.LUT R60, R60, R2, RZ, 0x3c, !PT ;  /* 0x000000023c3c7212 */ /* 0x000fe200078e3cff */
[----:B------:R-:W-:Y:S01]  /*90f0*/  UIADD3 UR28, UPT, UPT, UR36, UR5, URZ ;  /* 0x00000005241c7290 */ /* 0x000fe2000fffe0ff */
[----:B------:R-:W-:Y:S01]  /*9100*/  LOP3.LUT R61, R61, R0, RZ, 0x3c, !PT ;  /* 0x000000003d3d7212 */ /* 0x000fe200078e3cff */
[----:B------:R-:W-:Y:S01]  /*9110*/  UIADD3 UR24, UPT, UPT, UR37, UR4, URZ ;  /* 0x0000000425187290 */ /* 0x000fe2000fffe0ff */
[----:B------:R-:W-:Y:S02]  /*9120*/  SEL R59, R59, RZ, P0 ;  /* 0x000000ff3b3b7207 */ /* 0x000fe40000000000 */
[----:B------:R-:W-:Y:S01]  /*9130*/  SEL R22, R22, RZ, P1 ;  /* 0x000000ff16167207 */ /* 0x000fe20000800000 */
[----:B------:R-:W-:Y:S08]  /*9140*/  BRA.U UP0, `(.L_x_135) ;  /* 0xffffffc900907547 */ /* 0x000ff0000b83ffff */
[----:B------:R-:W-:-:S09]  /*9150*/  UISETP.NE.AND UP0, UPT, UR63, URZ, UPT ;  /* 0x000000ff3f00728c */ /* 0x000fd2000bf05270 */
[----:B------:R-:W-:Y:S05]  /*9160*/  BRA.U !UP0, `(.L_x_136) ;  /* 0x0000000108487547 */ /* 0x000fea000b800000 */
[----:B------:R-:W2:Y:S02]  /*9170*/  LDCU.64 UR4, c[0x0][0x890] ;  /* 0x00011200ff0477ac */ /* 0x000ea40008000a00 */
[----:B--2---:R-:W-:-:S04]  /*9180*/  UISETP.NE.U32.AND UP0, UPT, UR4, URZ, UPT ;  /* 0x000000ff0400728c */ /* 0x004fc8000bf05070 */
[----:B------:R-:W-:-:S09]  /*9190*/  UISETP.NE.AND.EX UP0, UPT, UR5, URZ, UPT, UP0 ;  /* 0x000000ff0500728c */ /* 0x000fd2000bf05300 */
[----:B------:R-:W-:Y:S05]  /*91a0*/  BRA.U UP0, `(.L_x_137) ;  /* 0x00000001000c7547 */ /* 0x000fea000b800000 */
[----:B------:R-:W-:-:S13]  /*91b0*/  FSETP.NEU.AND P0, PT, R27, RZ, PT ;  /* 0x000000ff1b00720b */ /* 0x000fda0003f0d000 */
[----:B------:R-:W-:Y:S05]  /*91c0*/  @!P0 EXIT ;  /* 0x000000000000894d */ /* 0x000fea0003800000 */
[----:B------:R-:W-:Y:S05]  /*91d0*/  BRA `(.L_x_136) ;  /* 0x00000000002c7947 */ /* 0x000fea0003800000 */
.L_x_137:
[----:B------:R-:W-:Y:S01]  /*91e0*/  ISETP.NE.AND P0, PT, R58, RZ, PT ;  /* 0x000000ff3a00720c */ /* 0x000fe20003f05270 */
[----:B------:R-:W-:-:S12]  /*91f0*/  BSSY.RECONVERGENT B0, `(.L_x_136) ;  /* 0x0000009000007945 */ /* 0x000fd80003800200 */
[----:B------:R-:W-:Y:S05]  /*9200*/  @P0 BRA `(.L_x_138) ;  /* 0x0000000000140947 */ /* 0x000fea0003800000 */
[----:B------:R-:W2:Y:S02]  /*9210*/  LDCU.64 UR4, c[0x0][0x888] ;  /* 0x00011100ff0477ac */ /* 0x000ea40008000a00 */
[----:B--2---:R-:W-:-:S04]  /*9220*/  ISETP.NE.U32.AND P0, PT, RZ, UR4, PT ;  /* 0x00000004ff007c0c */ /* 0x004fc8000bf05070 */
[----:B------:R-:W-:-:S13]  /*9230*/  ISETP.NE.AND.EX P0, PT, RZ, UR5, PT, P0 ;  /* 0x00000005ff007c0c */ /* 0x000fda000bf05300 */
[----:B------:R-:W-:Y:S05]  /*9240*/  @!P0 EXIT ;  /* 0x000000000000894d */ /* 0x000fea0003800000 */
[----:B------:R-:W-:Y:S05]  /*9250*/  BRA `(.L_x_139) ;  /* 0x0000000000087947 */ /* 0x000fea0003800000 */
.L_x_138:
[----:B------:R-:W-:-:S13]  /*9260*/  FSETP.NEU.AND P0, PT, R27, RZ, PT ;  /* 0x000000ff1b00720b */ /* 0x000fda0003f0d000 */
[----:B------:R-:W-:Y:S05]  /*9270*/  @!P0 EXIT ;  /* 0x000000000000894d */ /* 0x000fea0003800000 */
.L_x_139:
[----:B------:R-:W-:Y:S05]  /*9280*/  BSYNC.RECONVERGENT B0 ;  /* 0x0000000000007941 */ /* 0x000fea0003800200 */
.L_x_136:
[----:B------:R-:W-:Y:S01]  /*9290*/  ULEA UR4, UR45, UR43, 0x3 ;  /* 0x0000002b2d047291 */ /* 0x000fe2000f8e18ff */
[----:B------:R-:W-:-:S04]  /*92a0*/  DEPBAR.LE SB0, 0x0 ;  /* 0x000080000000791a */ /* 0x000fc80000000000 */
[----:B------:R-:W-:-:S04]  /*92b0*/  UIADD3 UR4, UPT, UPT, UR4, 0x40, URZ ;  /* 0x0000004004047890 */ /* 0x000fc8000fffe0ff */
[----:B------:R-:W-:-:S09]  /*92c0*/  UPRMT UR4, UR55, 0x654, UR4 ;  /* 0x0000065437047896 */ /* 0x000fd20008000004 */
[----:B------:R-:W-:Y:S01]  /*92d0*/  SYNCS.ARRIVE.TRANS64.RED.A1T0 RZ, [UR4], RZ ;  /* 0x000000ffffff79a7 */ /* 0x000fe20008100404 */
[----:B------:R-:W-:Y:S05]  /*92e0*/  EXIT ;  /* 0x000000000000794d */ /* 0x000fea0003800000 */
.L_x_24:
[----:B---3--:R3:W4:Y:S02]  /*92f0*/  SYNCS.PHASECHK.TRANS64.TRYWAIT P0, [R0+URZ+0xe0], R2 ;  /* 0x0000e002000075a7 */ /* 0x00872400080011ff */
[----:B----4-:R-:W-:Y:S05]  /*9300*/  @!P0 NANOSLEEP.SYNCS 0x989680 ;  /* 0x009896800000895d */ /* 0x010fea0003900000 */
[----:B------:R-:W4:Y:S02]  /*9310*/  @!P0 SYNCS.PHASECHK.TRANS64 P0, [R0+URZ+0xe0], R2 ;  /* 0x0000e002000085a7 */ /* 0x000f2400080010ff */
[----:B----4-:R-:W-:Y:S05]  /*9320*/  @!P0 BRA `(.L_x_24) ;  /* 0xfffffffc00f08947 */ /* 0x010fea000383ffff */
[----:B------:R-:W-:Y:S05]  /*9330*/  BRA `(.L_x_140) ;  /* 0xffffff84005c7947 */ /* 0x000fea000383ffff */
.L_x_27:
[----:B--2---:R-:W-:-:S07]  /*9340*/  MOV R0, UR57 ;  /* 0x0000003900007c02 */ /* 0x004fce0008000f00 */
.L_x_141:
[----:B--2---:R2:W3:Y:S02]  /*9350*/  SYNCS.PHASECHK.TRANS64.TRYWAIT P0, [R0+URZ+0x10], R3 ;  /* 0x00001003000075a7 */ /* 0x0044e400080011ff */
[----:B---3--:R-:W-:Y:S05]  /*9360*/  @!P0 NANOSLEEP.SYNCS 0x989680 ;  /* 0x009896800000895d */ /* 0x008fea0003900000 */
[----:B------:R-:W3:Y:S02]  /*9370*/  @!P0 SYNCS.PHASECHK.TRANS64 P0, [R0+URZ+0x10], R3 ;  /* 0x00001003000085a7 */ /* 0x000ee400080010ff */
[----:B---3--:R-:W-:Y:S05]  /*9380*/  @!P0 BRA `(.L_x_141) ;  /* 0xfffffffc00f08947 */ /* 0x008fea000383ffff */
[----:B------:R-:W-:Y:S05]  /*9390*/  BRA `(.L_x_26) ;  /* 0xffffff8400a47947 */ /* 0x000fea000383ffff */
.L_x_36:
[----:B-1----:R-:W-:-:S07]  /*93a0*/  MOV R0, UR57 ;  /* 0x0000003900007c02 */ /* 0x002fce0008000f00 */
.L_x_142:
[----:B-1----:R1:W2:Y:S02]  /*93b0*/  SYNCS.PHASECHK.TRANS64.TRYWAIT P0, [R0+URZ+0x10], R3 ;  /* 0x00001003000075a7 */ /* 0x0022a400080011ff */
[----:B--2---:R-:W-:Y:S05]  /*93c0*/  @!P0 NANOSLEEP.SYNCS 0x989680 ;  /* 0x009896800000895d */ /* 0x004fea0003900000 */
[----:B------:R-:W2:Y:S02]  /*93d0*/  @!P0 SYNCS.PHASECHK.TRANS64 P0, [R0+URZ+0x10], R3 ;  /* 0x00001003000085a7 */ /* 0x000ea400080010ff */
[----:B--2---:R-:W-:Y:S05]  /*93e0*/  @!P0 BRA `(.L_x_142) ;  /* 0xfffffffc00f08947 */ /* 0x004fea000383ffff */
[----:B------:R-:W-:Y:S05]  /*93f0*/  BRA `(.L_x_35) ;  /* 0xffffff8800fc7947 */ /* 0x000fea000383ffff */
.L_x_43:
[----:B-1----:R1:W4:Y:S02]  /*9400*/  SYNCS.PHASECHK.TRANS64.TRYWAIT P0, [R3+URZ+0x70], R0 ;  /* 0x00007000030075a7 */ /* 0x00232400080011ff */
[----:B----4-:R-:W-:Y:S05]  /*9410*/  @!P0 NANOSLEEP.SYNCS 0x989680 ;  /* 0x009896800000895d */ /* 0x010fea0003900000 */
[----:B------:R-:W4:Y:S02]  /*9420*/  @!P0 SYNCS.PHASECHK.TRANS64 P0, [R3+URZ+0x70], R0 ;  /* 0x00007000030085a7 */ /* 0x000f2400080010ff */
[----:B----4-:R-:W-:Y:S05]  /*9430*/  @!P0 BRA `(.L_x_43) ;  /* 0xfffffffc00f08947 */ /* 0x010fea000383ffff */
[----:B------:R-:W-:Y:S05]  /*9440*/  BRA `(.L_x_143) ;  /* 0xffffff9000347947 */ /* 0x000fea000383ffff */
.L_x_47:
[----:B------:R-:W-:-:S07]  /*9450*/  MOV R0, UR4 ;  /* 0x0000000400007c02 */ /* 0x000fce0008000f00 */
.L_x_144:
[----:B-1----:R1:W2:Y:S02]  /*9460*/  SYNCS.PHASECHK.TRANS64.TRYWAIT P0, [R0+URZ], R2 ;  /* 0x00000002000075a7 */ /* 0x0022a400080011ff */
[----:B--2---:R-:W-:Y:S05]  /*9470*/  @!P0 NANOSLEEP.SYNCS 0x989680 ;  /* 0x009896800000895d */ /* 0x004fea0003900000 */
[----:B------:R-:W2:Y:S02]  /*9480*/  @!P0 SYNCS.PHASECHK.TRANS64 P0, [R0+URZ], R2 ;  /* 0x00000002000085a7 */ /* 0x000ea400080010ff */
[----:B--2---:R-:W-:Y:S05]  /*9490*/  @!P0 BRA `(.L_x_144) ;  /* 0xfffffffc00f08947 */ /* 0x004fea000383ffff */
[----:B------:R-:W-:Y:S05]  /*94a0*/  BRA `(.L_x_145) ;  /* 0xffffff9400e07947 */ /* 0x000fea000383ffff */
.L_x_50:
[----:B--2---:R2:W3:Y:S02]  /*94b0*/  SYNCS.PHASECHK.TRANS64.TRYWAIT P0, [R2+URZ+0xd0], R4 ;  /* 0x0000d004020075a7 */ /* 0x0044e400080011ff */
[----:B---3--:R-:W-:Y:S05]  /*94c0*/  @!P0 NANOSLEEP.SYNCS 0x989680 ;  /* 0x009896800000895d */ /* 0x008fea0003900000 */
[----:B------:R-:W3:Y:S02]  /*94d0*/  @!P0 SYNCS.PHASECHK.TRANS64 P0, [R2+URZ+0xd0], R4 ;  /* 0x0000d004020085a7 */ /* 0x000ee400080010ff */
[----:B---3--:R-:W-:Y:S05]  /*94e0*/  @!P0 BRA `(.L_x_50) ;  /* 0xfffffffc00f08947 */ /* 0x008fea000383ffff */
[----:B------:R-:W-:Y:S05]  /*94f0*/  BRA `(.L_x_146) ;  /* 0xffffff98003c7947 */ /* 0x000fea000383ffff */
.L_x_51:
[----:B------:R-:W-:-:S07]  /*9500*/  MOV R2, UR4 ;  /* 0x0000000400027c02 */ /* 0x000fce0008000f00 */
.L_x_147:
[----:B--2---:R2:W3:Y:S02]  /*9510*/  SYNCS.PHASECHK.TRANS64.TRYWAIT P0, [R2+URZ+0x80], R5 ;  /* 0x00008005020075a7 */ /* 0x0044e400080011ff */
[----:B---3--:R-:W-:Y:S05]  /*9520*/  @!P0 NANOSLEEP.SYNCS 0x989680 ;  /* 0x009896800000895d */ /* 0x008fea0003900000 */
[----:B------:R-:W3:Y:S02]  /*9530*/  @!P0 SYNCS.PHASECHK.TRANS64 P0, [R2+URZ+0x80], R5 ;  /* 0x00008005020085a7 */ /* 0x000ee400080010ff */
[----:B---3--:R-:W-:Y:S05]  /*9540*/  @!P0 BRA `(.L_x_147) ;  /* 0xfffffffc00f08947 */ /* 0x008fea000383ffff */
[----:B------:R-:W-:Y:S05]  /*9550*/  BRA `(.L_x_148) ;  /* 0xffffff98004c7947 */ /* 0x000fea000383ffff */
.L_x_52:
[----:B--2---:R2:W3:Y:S02]  /*9560*/  SYNCS.PHASECHK.TRANS64.TRYWAIT P1, [R2+URZ+0x70], R4 ;  /* 0x00007004020075a7 */ /* 0x0044e400080211ff */
[----:B---3--:R-:W-:Y:S05]  /*9570*/  @!P1 NANOSLEEP.SYNCS 0x989680 ;  /* 0x009896800000995d */ /* 0x008fea0003900000 */
[----:B------:R-:W3:Y:S02]  /*9580*/  @!P1 SYNCS.PHASECHK.TRANS64 P1, [R2+URZ+0x70], R4 ;  /* 0x00007004020095a7 */ /* 0x000ee400080210ff */
[----:B---3--:R-:W-:Y:S05]  /*9590*/  @!P1 BRA `(.L_x_52) ;  /* 0xfffffffc00f09947 */ /* 0x008fea000383ffff */
[----:B------:R-:W-:Y:S05]  /*95a0*/  BRA `(.L_x_149) ;  /* 0xffffff98007c7947 */ /* 0x000fea000383ffff */
.L_x_55:
[----:B------:R-:W-:-:S07]  /*95b0*/  MOV R0, UR4 ;  /* 0x0000000400007c02 */ /* 0x000fce0008000f00 */
.L_x_150:
[----:B--2---:R2:W3:Y:S02]  /*95c0*/  SYNCS.PHASECHK.TRANS64.TRYWAIT P0, [R0+URZ+0x80], R2 ;  /* 0x00008002000075a7 */ /* 0x0044e400080011ff */
[----:B---3--:R-:W-:Y:S05]  /*95d0*/  @!P0 NANOSLEEP.SYNCS 0x989680 ;  /* 0x009896800000895d */ /* 0x008fea0003900000 */
[----:B------:R-:W3:Y:S02]  /*95e0*/  @!P0 SYNCS.PHASECHK.TRANS64 P0, [R0+URZ+0x80], R2 ;  /* 0x00008002000085a7 */ /* 0x000ee400080010ff */
[----:B---3--:R-:W-:Y:S05]  /*95f0*/  @!P0 BRA `(.L_x_150) ;  /* 0xfffffffc00f08947 */ /* 0x008fea000383ffff */
[----:B------:R-:W-:Y:S05]  /*9600*/  BRA `(.L_x_54) ;  /* 0xffffff9800d07947 */ /* 0x000fea000383ffff */
.L_x_62:
[----:B-1----:R1:W2:Y:S02]  /*9610*/  SYNCS.PHASECHK.TRANS64.TRYWAIT P1, [R0+URZ+0x70], R2 ;  /* 0x00007002000075a7 */ /* 0x0022a400080211ff */
[----:B--2---:R-:W-:Y:S05]  /*9620*/  @!P1 NANOSLEEP.SYNCS 0x989680 ;  /* 0x009896800000995d */ /* 0x004fea0003900000 */
[----:B------:R-:W2:Y:S02]  /*9630*/  @!P1 SYNCS.PHASECHK.TRANS64 P1, [R0+URZ+0x70], R2 ;  /* 0x00007002000095a7 */ /* 0x000ea400080210ff */
[----:B--2---:R-:W-:Y:S05]  /*9640*/  @!P1 BRA `(.L_x_62) ;  /* 0xfffffffc00f09947 */ /* 0x004fea000383ffff */
[----:B------:R-:W-:Y:S05]  /*9650*/  BRA `(.L_x_151) ;  /* 0xffffffa000387947 */ /* 0x000fea000383ffff */
.L_x_63:
[----:B------:R-:W-:-:S13]  /*9660*/  R2UR UR4, R13 ;  /* 0x000000000d0472ca */ /* 0x000fda00000e0000 */
[----:B------:R-:W-:-:S07]  /*9670*/  MOV R2, UR4 ;  /* 0x0000000400027c02 */ /* 0x000fce0008000f00 */
.L_x_152:
[----:B-1----:R1:W2:Y:S02]  /*9680*/  SYNCS.PHASECHK.TRANS64.TRYWAIT P0, [R2+URZ+0xb0], R0 ;  /* 0x0000b000020075a7 */ /* 0x0022a400080011ff */
[----:B--2---:R-:W-:Y:S05]  /*9690*/  @!P0 NANOSLEEP.SYNCS 0x989680 ;  /* 0x009896800000895d */ /* 0x004fea0003900000 */
[----:B------:R-:W2:Y:S02]  /*96a0*/  @!P0 SYNCS.PHASECHK.TRANS64 P0, [R2+URZ+0xb0], R0 ;  /* 0x0000b000020085a7 */ /* 0x000ea400080010ff */
[----:B--2---:R-:W-:Y:S05]  /*96b0*/  @!P0 BRA `(.L_x_152) ;  /* 0xfffffffc00f08947 */ /* 0x004fea000383ffff */
[----:B------:R-:W-:Y:S05]  /*96c0*/  BRA `(.L_x_153) ;  /* 0xffffffa0008c7947 */ /* 0x000fea000383ffff */
.L_x_66:
[----:B------:R-:W-:Y:S07]  /*96d0*/  MOV R0, UR5 ;  /* 0x0000000500007c02 */ /* 0x000fee0008000f00 */
.L_x_154:
[----:B-1----:R1:W2:Y:S02]  /*96e0*/  SYNCS.PHASECHK.TRANS64.TRYWAIT P0, [R0+URZ], R2 ;  /* 0x00000002000075a7 */ /* 0x0022a400080011ff */
[----:B--2---:R-:W-:Y:S05]  /*96f0*/  @!P0 NANOSLEEP.SYNCS 0x989680 ;  /* 0x009896800000895d */ /* 0x004fea0003900000 */
[----:B------:R-:W2:Y:S02]  /*9700*/  @!P0 SYNCS.PHASECHK.TRANS64 P0, [R0+URZ], R2 ;  /* 0x00000002000085a7 */ /* 0x000ea400080010ff */
[----:B--2---:R-:W-:Y:S05]  /*9710*/  @!P0 BRA `(.L_x_154) ;  /* 0xfffffffc00f08947 */ /* 0x004fea000383ffff */
[----:B------:R-:W-:Y:S05]  /*9720*/  BRA `(.L_x_65) ;  /* 0xffffffa000a87947 */ /* 0x000fea000383ffff */
.L_x_69:
[----:B------:R-:W-:-:S07]  /*9730*/  MOV R0, UR4 ;  /* 0x0000000400007c02 */ /* 0x000fce0008000f00 */
.L_x_155:
[----:B--2---:R2:W3:Y:S02]  /*9740*/  SYNCS.PHASECHK.TRANS64.TRYWAIT P0, [R0+URZ], R2 ;  /* 0x00000002000075a7 */ /* 0x0044e400080011ff */
[----:B---3--:R-:W-:Y:S05]  /*9750*/  @!P0 NANOSLEEP.SYNCS 0x989680 ;  /* 0x009896800000895d */ /* 0x008fea0003900000 */
[----:B------:R-:W3:Y:S02]  /*9760*/  @!P0 SYNCS.PHASECHK.TRANS64 P0, [R0+URZ], R2 ;  /* 0x00000002000085a7 */ /* 0x000ee400080010ff */
[----:B---3--:R-:W-:Y:S05]  /*9770*/  @!P0 BRA `(.L_x_155) ;  /* 0xfffffffc00f08947 */ /* 0x008fea000383ffff */
[----:B------:R-:W-:Y:S05]  /*9780*/  BRA `(.L_x_156) ;  /* 0xffffffa800b47947 */ /* 0x000fea000383ffff */
.L_x_70:
[----:B------:R-:W-:-:S07]  /*9790*/  MOV R0, UR5 ;  /* 0x0000000500007c02 */ /* 0x000fce0008000f00 */
.L_x_157:
[----:B-1----:R1:W2:Y:S02]  /*97a0*/  SYNCS.PHASECHK.TRANS64.TRYWAIT P0, [R0+URZ], R3 ;  /* 0x00000003000075a7 */ /* 0x0022a400080011ff */
[----:B--2---:R-:W-:Y:S05]  /*97b0*/  @!P0 NANOSLEEP.SYNCS 0x989680 ;  /* 0x009896800000895d */ /* 0x004fea0003900000 */
[----:B------:R-:W2:Y:S02]  /*97c0*/  @!P0 SYNCS.PHASECHK.TRANS64 P0, [R0+URZ], R3 ;  /* 0x00000003000085a7 */ /* 0x000ea400080010ff */
[----:B--2---:R-:W-:Y:S05]  /*97d0*/  @!P0 BRA `(.L_x_157) ;  /* 0xfffffffc00f08947 */ /* 0x004fea000383ffff */
[----:B------:R-:W-:Y:S05]  /*97e0*/  BRA `(.L_x_158) ;  /* 0xffffffa800c07947 */ /* 0x000fea000383ffff */
.L_x_71:
[----:B------:R-:W-:-:S07]  /*97f0*/  MOV R0, UR5 ;  /* 0x0000000500007c02 */ /* 0x000fce0008000f00 */
.L_x_159:
[----:B-1----:R1:W2:Y:S02]  /*9800*/  SYNCS.PHASECHK.TRANS64.TRYWAIT P0, [R0+URZ], R3 ;  /* 0x00000003000075a7 */ /* 0x0022a400080011ff */
[----:B--2---:R-:W-:Y:S05]  /*9810*/  @!P0 NANOSLEEP.SYNCS 0x989680 ;  /* 0x009896800000895d */ /* 0x004fea0003900000 */
[----:B------:R-:W2:Y:S02]  /*9820*/  @!P0 SYNCS.PHASECHK.TRANS64 P0, [R0+URZ], R3 ;  /* 0x00000003000085a7 */ /* 0x000ea400080010ff */
[----:B--2---:R-:W-:Y:S05]  /*9830*/  @!P0 BRA `(.L_x_159) ;  /* 0xfffffffc00f08947 */ /* 0x004fea000383ffff */
[----:B------:R-:W-:Y:S05]  /*9840*/  BRA `(.L_x_160) ;  /* 0xffffffa800cc7947 */ /* 0x000fea000383ffff */
.L_x_72:
[----:B-1----:R-:W-:-:S07]  /*9850*/  MOV R0, UR4 ;  /* 0x0000000400007c02 */ /* 0x002fce0008000f00 */
.L_x_161:
[----:B-1----:R1:W2:Y:S02]  /*9860*/  SYNCS.PHASECHK.TRANS64.TRYWAIT P0, [R0+URZ], R2 ;  /* 0x00000002000075a7 */ /* 0x0022a400080011ff */
[----:B--2---:R-:W-:Y:S05]  /*9870*/  @!P0 NANOSLEEP.SYNCS 0x989680 ;  /* 0x009896800000895d */ /* 0x004fea0003900000 */
[----:B------:R-:W2:Y:S02]  /*9880*/  @!P0 SYNCS.PHASECHK.TRANS64 P0, [R0+URZ], R2 ;  /* 0x00000002000085a7 */ /* 0x000ea400080010ff */
[----:B--2---:R-:W-:Y:S05]  /*9890*/  @!P0 BRA `(.L_x_161) ;  /* 0xfffffffc00f08947 */ /* 0x004fea000383ffff */
[----:B------:R-:W-:Y:S05]  /*98a0*/  BRA `(.L_x_162) ;  /* 0xffffffa800d87947 */ /* 0x000fea000383ffff */
.L_x_77:
[----:B--2---:R2:W3:Y:S02]  /*98b0*/  SYNCS.PHASECHK.TRANS64.TRYWAIT P0, [R8+URZ+0x70], R0 ;  /* 0x00007000080075a7 */ /* 0x0044e400080011ff */
[----:B---3--:R-:W-:Y:S05]  /*98c0*/  @!P0 NANOSLEEP.SYNCS 0x989680 ;  /* 0x009896800000895d */ /* 0x008fea0003900000 */
[----:B------:R-:W3:Y:S02]  /*98d0*/  @!P0 SYNCS.PHASECHK.TRANS64 P0, [R8+URZ+0x70], R0 ;  /* 0x00007000080085a7 */ /* 0x000ee400080010ff */
[----:B---3--:R-:W-:Y:S05]  /*98e0*/  @!P0 BRA `(.L_x_77) ;  /* 0xfffffffc00f08947 */ /* 0x008fea000383ffff */
[----:B------:R-:W-:Y:S05]  /*98f0*/  BRA `(.L_x_163) ;  /* 0xffffffb000107947 */ /* 0x000fea000383ffff */
.L_x_80:
[----:B--2---:R-:W-:Y:S07]  /*9900*/  MOV R0, UR21 ;  /* 0x0000001500007c02 */ /* 0x004fee0008000f00 */
.L_x_164:
[----:B--2---:R2:W3:Y:S02]  /*9910*/  SYNCS.PHASECHK.TRANS64.TRYWAIT P1, [R0+URZ+0x68], R2 ;  /* 0x00006802000075a7 */ /* 0x0044e400080211ff */
[----:B---3--:R-:W-:Y:S05]  /*9920*/  @!P1 NANOSLEEP.SYNCS 0x989680 ;  /* 0x009896800000995d */ /* 0x008fea0003900000 */
[----:B------:R-:W3:Y:S02]  /*9930*/  @!P1 SYNCS.PHASECHK.TRANS64 P1, [R0+URZ+0x68], R2 ;  /* 0x00006802000095a7 */ /* 0x000ee400080210ff */
[----:B---3--:R-:W-:Y:S05]  /*9940*/  @!P1 BRA `(.L_x_164) ;  /* 0xfffffffc00f09947 */ /* 0x008fea000383ffff */
[----:B------:R-:W-:Y:S05]  /*9950*/  BRA `(.L_x_79) ;  /* 0xffffffb4008c7947 */ /* 0x000fea000383ffff */
.L_x_83:
[----:B--2---:R-:W-:Y:S07]  /*9960*/  MOV R0, UR21 ;  /* 0x0000001500007c02 */ /* 0x004fee0008000f00 */
.L_x_165:
[----:B--2---:R2:W3:Y:S02]  /*9970*/  SYNCS.PHASECHK.TRANS64.TRYWAIT P0, [R0+URZ+0x40], R4 ;  /* 0x00004004000075a7 */ /* 0x0044e400080011ff */
[----:B---3--:R-:W-:Y:S05]  /*9980*/  @!P0 NANOSLEEP.SYNCS 0x989680 ;  /* 0x009896800000895d */ /* 0x008fea0003900000 */
[----:B------:R-:W3:Y:S02]  /*9990*/  @!P0 SYNCS.PHASECHK.TRANS64 P0, [R0+URZ+0x40], R4 ;  /* 0x00004004000085a7 */ /* 0x000ee400080010ff */
[----:B---3--:R-:W-:Y:S05]  /*99a0*/  @!P0 BRA `(.L_x_165) ;  /* 0xfffffffc00f08947 */ /* 0x008fea000383ffff */
[----:B------:R-:W-:Y:S05]  /*99b0*/  BRA `(.L_x_166) ;  /* 0xffffffb400e47947 */ /* 0x000fea000383ffff */
.L_x_84:
[----:B------:R-:W-:Y:S07]  /*99c0*/  MOV R0, UR21 ;  /* 0x0000001500007c02 */ /* 0x000fee0008000f00 */
.L_x_167:
[----:B--2---:R2:W3:Y:S02]  /*99d0*/  SYNCS.PHASECHK.TRANS64.TRYWAIT P0, [R0+URZ+0x48], R4 ;  /* 0x00004804000075a7 */ /* 0x0044e400080011ff */
[----:B---3--:R-:W-:Y:S05]  /*99e0*/  @!P0 NANOSLEEP.SYNCS 0x989680 ;  /* 0x009896800000895d */ /* 0x008fea0003900000 */
[----:B------:R-:W3:Y:S02]  /*99f0*/  @!P0 SYNCS.PHASECHK.TRANS64 P0, [R0+URZ+0x48], R4 ;  /* 0x00004804000085a7 */ /* 0x000ee400080010ff */
[----:B---3--:R-:W-:Y:S05]  /*9a00*/  @!P0 BRA `(.L_x_167) ;  /* 0xfffffffc00f08947 */ /* 0x008fea000383ffff */
[----:B------:R-:W-:Y:S05]  /*9a10*/  BRA `(.L_x_168) ;  /* 0xffffffb800247947 */ /* 0x000fea000383ffff */
.L_x_85:
[----:B------:R-:W-:Y:S07]  /*9a20*/  MOV R0, UR21 ;  /* 0x0000001500007c02 */ /* 0x000fee0008000f00 */
.L_x_169:
[----:B--2---:R2:W3:Y:S02]  /*9a30*/  SYNCS.PHASECHK.TRANS64.TRYWAIT P0, [R0+URZ+0x50], R4 ;  /* 0x00005004000075a7 */ /* 0x0044e400080011ff */
[----:B---3--:R-:W-:Y:S05]  /*9a40*/  @!P0 NANOSLEEP.SYNCS 0x989680 ;  /* 0x009896800000895d */ /* 0x008fea0003900000 */
[----:B------:R-:W3:Y:S02]  /*9a50*/  @!P0 SYNCS.PHASECHK.TRANS64 P0, [R0+URZ+0x50], R4 ;  /* 0x00005004000085a7 */ /* 0x000ee400080010ff */
[----:B---3--:R-:W-:Y:S05]  /*9a60*/  @!P0 BRA `(.L_x_169) ;  /* 0xfffffffc00f08947 */ /* 0x008fea000383ffff */
[----:B------:R-:W-:Y:S05]  /*9a70*/  BRA `(.L_x_170) ;  /* 0xffffffb8006c7947 */ /* 0x000fea000383ffff */
.L_x_86:
[----:B------:R-:W-:Y:S07]  /*9a80*/  MOV R0, UR21 ;  /* 0x0000001500007c02 */ /* 0x000fee0008000f00 */
.L_x_171:
[----:B--2---:R2:W3:Y:S02]  /*9a90*/  SYNCS.PHASECHK.TRANS64.TRYWAIT P0, [R0+URZ+0x58], R4 ;  /* 0x00005804000075a7 */ /* 0x0044e400080011ff */
[----:B---3--:R-:W-:Y:S05]  /*9aa0*/  @!P0 NANOSLEEP.SYNCS 0x989680 ;  /* 0x009896800000895d */ /* 0x008fea0003900000 */
[----:B------:R-:W3:Y:S02]  /*9ab0*/  @!P0 SYNCS.PHASECHK.TRANS64 P0, [R0+URZ+0x58], R4 ;  /* 0x00005804000085a7 */ /* 0x000ee400080010ff */
[----:B---3--:R-:W-:Y:S05]  /*9ac0*/  @!P0 BRA `(.L_x_171) ;  /* 0xfffffffc00f08947 */ /* 0x008fea000383ffff */
[----:B------:R-:W-:Y:S05]  /*9ad0*/  BRA `(.L_x_172) ;  /* 0xffffffb800b87947 */ /* 0x000fea000383ffff */
.L_x_88:
[----:B------:R-:W-:-:S07]  /*9ae0*/  MOV R0, UR21 ;  /* 0x0000001500007c02 */ /* 0x000fce0008000f00 */
.L_x_173:
[----:B---3--:R3:W4:Y:S02]  /*9af0*/  SYNCS.PHASECHK.TRANS64.TRYWAIT P0, [R0+URZ+0x40], R2 ;  /* 0x00004002000075a7 */ /* 0x00872400080011ff */
[----:B----4-:R-:W-:Y:S05]  /*9b00*/  @!P0 NANOSLEEP.SYNCS 0x989680 ;  /* 0x009896800000895d */ /* 0x010fea0003900000 */
[----:B------:R-:W4:Y:S02]  /*9b10*/  @!P0 SYNCS.PHASECHK.TRANS64 P0, [R0+URZ+0x40], R2 ;  /* 0x00004002000085a7 */ /* 0x000f2400080010ff */
[----:B----4-:R-:W-:Y:S05]  /*9b20*/  @!P0 BRA `(.L_x_173) ;  /* 0xfffffffc00f08947 */ /* 0x010fea000383ffff */
[----:B------:R-:W-:Y:S05]  /*9b30*/  BRA `(.L_x_174) ;  /* 0xffffffbc00307947 */ /* 0x000fea000383ffff */
.L_x_89:
[----:B---3--:R-:W-:-:S07]  /*9b40*/  MOV R0, UR21 ;  /* 0x0000001500007c02 */ /* 0x008fce0008000f00 */
.L_x_175:
[----:B---3--:R3:W4:Y:S02]  /*9b50*/  SYNCS.PHASECHK.TRANS64.TRYWAIT P0, [R0+URZ+0x48], R2 ;  /* 0x00004802000075a7 */ /* 0x00872400080011ff */
[----:B----4-:R-:W-:Y:S05]  /*9b60*/  @!P0 NANOSLEEP.SYNCS 0x989680 ;  /* 0x009896800000895d */ /* 0x010fea0003900000 */
[----:B------:R-:W4:Y:S02]  /*9b70*/  @!P0 SYNCS.PHASECHK.TRANS64 P0, [R0+URZ+0x48], R2 ;  /* 0x00004802000085a7 */ /* 0x000f2400080010ff */
[----:B----4-:R-:W-:Y:S05]  /*9b80*/  @!P0 BRA `(.L_x_175) ;  /* 0xfffffffc00f08947 */ /* 0x010fea000383ffff */
[----:B------:R-:W-:Y:S05]  /*9b90*/  BRA `(.L_x_176) ;  /* 0xffffffbc00207947 */ /* 0x000fea000383ffff */
.L_x_90:
[----:B---3--:R-:W-:-:S07]  /*9ba0*/  MOV R0, UR21 ;  /* 0x0000001500007c02 */ /* 0x008fce0008000f00 */
.L_x_177:
[----:B---3--:R3:W4:Y:S02]  /*9bb0*/  SYNCS.PHASECHK.TRANS64.TRYWAIT P0, [R0+URZ+0x50], R2 ;  /* 0x00005002000075a7 */ /* 0x00872400080011ff */
[----:B----4-:R-:W-:Y:S05]  /*9bc0*/  @!P0 NANOSLEEP.SYNCS 0x989680 ;  /* 0x009896800000895d */ /* 0x010fea0003900000 */
[----:B------:R-:W4:Y:S02]  /*9bd0*/  @!P0 SYNCS.PHASECHK.TRANS64 P0, [R0+URZ+0x50], R2 ;  /* 0x00005002000085a7 */ /* 0x000f2400080010ff */
[----:B----4-:R-:W-:Y:S05]  /*9be0*/  @!P0 BRA `(.L_x_177) ;  /* 0xfffffffc00f08947 */ /* 0x010fea000383ffff */
[----:B------:R-:W-:Y:S05]  /*9bf0*/  BRA `(.L_x_178) ;  /* 0xffffffbc00107947 */ /* 0x000fea000383ffff */
.L_x_92:
[----:B-1----:R1:W2:Y:S02]  /*9c00*/  SYNCS.PHASECHK.TRANS64.TRYWAIT P0, [R3+URZ+0x70], R0 ;  /* 0x00007000030075a7 */ /* 0x0022a400080011ff */
[----:B--2---:R-:W-:Y:S05]  /*9c10*/  @!P0 NANOSLEEP.SYNCS 0x989680 ;  /* 0x009896800000895d */ /* 0x004fea0003900000 */
[----:B------:R-:W2:Y:S02]  /*9c20*/  @!P0 SYNCS.PHASECHK.TRANS64 P0, [R3+URZ+0x70], R0 ;  /* 0x00007000030085a7 */ /* 0x000ea400080010ff */
[----:B--2---:R-:W-:Y:S05]  /*9c30*/  @!P0 BRA `(.L_x_92) ;  /* 0xfffffffc00f08947 */ /* 0x004fea000383ffff */
[----:B------:R-:W-:Y:S05]  /*9c40*/  BRA `(.L_x_179) ;  /* 0xffffffbc00e47947 */ /* 0x000fea000383ffff */
.L_x_103:
[----:B-1----:R-:W-:Y:S04]  /*9c50*/  MOV R0, UR43 ;  /* 0x0000002b00007c02 */ /* 0x002fe80008000f00 */
[----:B------:R1:W2:Y:S03]  /*9c60*/  SYNCS.PHASECHK.TRANS64.TRYWAIT P1, [R0+URZ+0x20], R3 ;  /* 0x00002003000075a7 */ /* 0x0002a600080211ff */
[----:B--2---:R-:W-:Y:S05]  /*9c70*/  @!P1 NANOSLEEP.SYNCS 0x989680 ;  /* 0x009896800000995d */ /* 0x004fea0003900000 */
[----:B------:R-:W2:Y:S02]  /*9c80*/  @!P1 SYNCS.PHASECHK.TRANS64 P1, [R0+URZ+0x20], R3 ;  /* 0x00002003000095a7 */ /* 0x000ea400080210ff */
[----:B--2---:R-:W-:Y:S05]  /*9c90*/  @!P1 BRA `(.L_x_103) ;  /* 0xfffffffc00ec9947 */ /* 0x004fea000383ffff */
[----:B------:R-:W-:Y:S05]  /*9ca0*/  BRA `(.L_x_102) ;  /* 0xffffffcc00807947 */ /* 0x000fea000383ffff */
.L_x_105:
[----:B-1----:R1:W3:Y:S02]  /*9cb0*/  SYNCS.PHASECHK.TRANS64.TRYWAIT P0, [R26+URZ+0x90], R2 ;  /* 0x000090021a0075a7 */ /* 0x0022e400080011ff */
[----:B---3--:R-:W-:Y:S05]  /*9cc0*/  @!P0 NANOSLEEP.SYNCS 0x989680 ;  /* 0x009896800000895d */ /* 0x008fea0003900000 */
[----:B------:R-:W3:Y:S02]  /*9cd0*/  @!P0 SYNCS.PHASECHK.TRANS64 P0, [R26+URZ+0x90], R2 ;  /* 0x000090021a0085a7 */ /* 0x000ee400080010ff */
[----:B---3--:R-:W-:Y:S05]  /*9ce0*/  @!P0 BRA `(.L_x_105) ;  /* 0xfffffffc00f08947 */ /* 0x008fea000383ffff */
[----:B------:R-:W-:Y:S05]  /*9cf0*/  BRA `(.L_x_104) ;  /* 0xffffffcc00ac7947 */ /* 0x000fea000383ffff */
.L_x_114:
[----:B-1----:R1:W2:Y:S02]  /*9d00*/  SYNCS.PHASECHK.TRANS64.TRYWAIT P0, [R2+URZ+0x20], R0 ;  /* 0x00002000020075a7 */ /* 0x0022a400080011ff */
[----:B--2---:R-:W-:Y:S05]  /*9d10*/  @!P0 NANOSLEEP.SYNCS 0x989680 ;  /* 0x009896800000895d */ /* 0x004fea0003900000 */
[----:B------:R-:W2:Y:S02]  /*9d20*/  @!P0 SYNCS.PHASECHK.TRANS64 P0, [R2+URZ+0x20], R0 ;  /* 0x00002000020085a7 */ /* 0x000ea400080010ff */
[----:B--2---:R-:W-:Y:S05]  /*9d30*/  @!P0 BRA `(.L_x_114) ;  /* 0xfffffffc00f08947 */ /* 0x004fea000383ffff */
[----:B------:R-:W-:Y:S05]  /*9d40*/  BRA `(.L_x_113) ;  /* 0xffffffd400d07947 */ /* 0x000fea000383ffff */
.L_x_122:
[----:B-1----:R1:W2:Y:S02]  /*9d50*/  SYNCS.PHASECHK.TRANS64.TRYWAIT P0, [R0+URZ+0x20], R5 ;  /* 0x00002005000075a7 */ /* 0x0022a400080011ff */
[----:B--2---:R-:W-:Y:S05]  /*9d60*/  @!P0 NANOSLEEP.SYNCS 0x989680 ;  /* 0x009896800000895d */ /* 0x004fea0003900000 */
[----:B------:R-:W2:Y:S02]  /*9d70*/  @!P0 SYNCS.PHASECHK.TRANS64 P0, [R0+URZ+0x20], R5 ;  /* 0x00002005000085a7 */ /* 0x000ea400080010ff */
[----:B--2---:R-:W-:Y:S05]  /*9d80*/  @!P0 BRA `(.L_x_122) ;  /* 0xfffffffc00f08947 */ /* 0x004fea000383ffff */
[----:B------:R-:W-:Y:S05]  /*9d90*/  BRA `(.L_x_121) ;  /* 0xffffffe000187947 */ /* 0x000fea000383ffff */
.L_x_130:
[----:B--2---:R2:W3:Y:S02]  /*9da0*/  SYNCS.PHASECHK.TRANS64.TRYWAIT P0, [R2+URZ+0x20], R0 ;  /* 0x00002000020075a7 */ /* 0x0044e400080011ff */
[----:B---3--:R-:W-:Y:S05]  /*9db0*/  @!P0 NANOSLEEP.SYNCS 0x989680 ;  /* 0x009896800000895d */ /* 0x008fea0003900000 */
[----:B------:R-:W3:Y:S02]  /*9dc0*/  @!P0 SYNCS.PHASECHK.TRANS64 P0, [R2+URZ+0x20], R0 ;  /* 0x00002000020085a7 */ /* 0x000ee400080010ff */
[----:B---3--:R-:W-:Y:S05]  /*9dd0*/  @!P0 BRA `(.L_x_130) ;  /* 0xfffffffc00f08947 */ /* 0x008fea000383ffff */
[----:B------:R-:W-:Y:S05]  /*9de0*/  BRA `(.L_x_129) ;  /* 0xffffffe800607947 */ /* 0x000fea000383ffff */
        .weak           $__internal_0_$__cuda_sm10x_tcgen05_guardrail_trap_col_being_dealloced_not_returned_by_alloc
        .type           $__internal_0_$__cuda_sm10x_tcgen05_guardrail_trap_col_being_dealloced_not_returned_by_alloc,@function
        .size           $__internal_0_$__cuda_sm10x_tcgen05_guardrail_trap_col_being_dealloced_not_returned_by_alloc,($__internal_1_$__cuda_sm10x_tcgen05_guardrail_trap_phase_invalid_during_alloc - $__internal_0_$__cuda_sm10x_tcgen05_guardrail_trap_col_being_dealloced_not_returned_by_alloc)
$__internal_0_$__cuda_sm10x_tcgen05_guardrail_trap_col_being_dealloced_not_returned_by_alloc:
[----:B------:R-:W-:Y:S05]  /*9df0*/  BPT.TRAP 0x1 ;  /* 0x000000040000795c */ /* 0x000fea0000300000 */
[----:B------:R-:W-:-:S04]  /*9e00*/  HFMA2 R3, -RZ, RZ, 0, 0 ;  /* 0x00000000ff037431 */ /* 0x000fc800000001ff */
[----:B------:R-:W-:Y:S05]  /*9e10*/  RET.REL.NODEC R2 `(_ZN7cutlass13device_kernelINS_4gemm6kernel13GemmUniversalIN4cute5tupleIJiiiiEEENS1_10collective13CollectiveMmaINS1_35MainloopSm100TmaUmmaWarpSpecializedILi2ELi2ELi4ENS5_IJNS4_1CILi4EEENSA_ILi1EEESC_EEEEENS5_IJNSA_ILi64EEENSA_ILi128EEESG_EEENS_10tfloat32_tENS5_IJlSC_lEEESI_SJ_NS4_8TiledMMAINS4_8MMA_AtomIJNS4_17SM100_MMA_TF32_SSISI_SI_fLi64ELi128ELNS4_4UMMA5MajorE0ELSO_0ELNSN_7ScaleInE0ELSP_0EEEEEENS4_6LayoutINS5_IJSC_SC_SC_EEENS5_IJNSA_ILi0EEESU_SU_EEEEENS5_IJNS4_10UnderscoreESX_SX_EEEEENS4_13SM90_TMA_LOADENS4_14ComposedLayoutINS4_7SwizzleILi3ELi4ELi3EEENS4_18smem_ptr_flag_bitsILi32EEENSS_INS5_IJNSA_ILi8EEENSA_ILi32EEEEEENS5_IJS17_SC_EEEEEEEvNS4_8identityENS4_23SM90_TMA_LOAD_MULTICASTES1B_vS1C_EENS_8epilogue10collective18CollectiveEpilogueINS1F_23Sm100TmaWarpSpecializedILi4ELi2ELi16ELb1ELb0EEEJSH_NS5_IJNSS_ISF_SC_EENSS_IS17_SC_EEEEESI_SJ_SI_SJ_NS1F_6fusion15FusionCallbacksIS1J_NS1N_17LinearCombinationISI_fSI_fLNS_15FloatRoundStyleE2EEESH_S1M_JEEENS4_5SM1004TMEM4LOAD26SM100_TMEM_LOAD_16dp128b8xES10_S1B_NS4_17SM75_U32x4_LDSM_NENS4_14SM90_TMA_STOREES1B_NS4_17SM90_U32x4_STSM_NENS4_39AutoVectorizingCopyWithAssumedAlignmentILi128EEEEEEvvEEEEvNT_6ParamsE) ;  /* 0xffffff6002787950 */ /* 0x000fea0003c3ffff */
        .weak           $__internal_1_$__cuda_sm10x_tcgen05_guardrail_trap_phase_invalid_during_alloc
        .type           $__internal_1_$__cuda_sm10x_tcgen05_guardrail_trap_phase_invalid_during_alloc,@function
        .size           $__internal_1_$__cuda_sm10x_tcgen05_guardrail_trap_phase_invalid_during_alloc,($__internal_2_$__cuda_sm10x_tcgen05_guardrail_trap_unallocated_columns_being_dealloced - $__internal_1_$__cuda_sm10x_tcgen05_guardrail_trap_phase_invalid_during_alloc)
$__internal_1_$__cuda_sm10x_tcgen05_guardrail_trap_phase_invalid_during_alloc:
[----:B------:R-:W-:Y:S05]  /*9e20*/  BPT.TRAP 0x1 ;  /* 0x000000040000795c */ /* 0x000fea0000300000 */
[----:B------:R-:W-:-:S04]  /*9e30*/  MOV R5, 0x0 ;  /* 0x0000000000057802 */ /* 0x000fc80000000f00 */
[----:B------:R-:W-:Y:S05]  /*9e40*/  RET.REL.NODEC R4 `(_ZN7cutlass13device_kernelINS_4gemm6kernel13GemmUniversalIN4cute5tupleIJiiiiEEENS1_10collective13CollectiveMmaINS1_35MainloopSm100TmaUmmaWarpSpecializedILi2ELi2ELi4ENS5_IJNS4_1CILi4EEENSA_ILi1EEESC_EEEEENS5_IJNSA_ILi64EEENSA_ILi128EEESG_EEENS_10tfloat32_tENS5_IJlSC_lEEESI_SJ_NS4_8TiledMMAINS4_8MMA_AtomIJNS4_17SM100_MMA_TF32_SSISI_SI_fLi64ELi128ELNS4_4UMMA5MajorE0ELSO_0ELNSN_7ScaleInE0ELSP_0EEEEEENS4_6LayoutINS5_IJSC_SC_SC_EEENS5_IJNSA_ILi0EEESU_SU_EEEEENS5_IJNS4_10UnderscoreESX_SX_EEEEENS4_13SM90_TMA_LOADENS4_14ComposedLayoutINS4_7SwizzleILi3ELi4ELi3EEENS4_18smem_ptr_flag_bitsILi32EEENSS_INS5_IJNSA_ILi8EEENSA_ILi32EEEEEENS5_IJS17_SC_EEEEEEEvNS4_8identityENS4_23SM90_TMA_LOAD_MULTICASTES1B_vS1C_EENS_8epilogue10collective18CollectiveEpilogueINS1F_23Sm100TmaWarpSpecializedILi4ELi2ELi16ELb1ELb0EEEJSH_NS5_IJNSS_ISF_SC_EENSS_IS17_SC_EEEEESI_SJ_SI_SJ_NS1F_6fusion15FusionCallbacksIS1J_NS1N_17LinearCombinationISI_fSI_fLNS_15FloatRoundStyleE2EEESH_S1M_JEEENS4_5SM1004TMEM4LOAD26SM100_TMEM_LOAD_16dp128b8xES10_S1B_NS4_17SM75_U32x4_LDSM_NENS4_14SM90_TMA_STOREES1B_NS4_17SM90_U32x4_STSM_NENS4_39AutoVectorizingCopyWithAssumedAlignmentILi128EEEEEEvvEEEEvNT_6ParamsE) ;  /* 0xffffff60046c7950 */ /* 0x000fea0003c3ffff */
        .weak           $__internal_2_$__cuda_sm10x_tcgen05_guardrail_trap_unallocated_columns_being_dealloced
        .type           $__internal_2_$__cuda_sm10x_tcgen05_guardrail_trap_unallocated_columns_being_dealloced,@function
        .size           $__internal_2_$__cuda_sm10x_tcgen05_guardrail_trap_unallocated_columns_being_dealloced,(.L_x_181 - $__internal_2_$__cuda_sm10x_tcgen05_guardrail_trap_unallocated_columns_being_dealloced)
$__internal_2_$__cuda_sm10x_tcgen05_guardrail_trap_unallocated_columns_being_dealloced:
[----:B------:R-:W-:Y:S05]  /*9e50*/  BPT.TRAP 0x1 ;  /* 0x000000040000795c */ /* 0x000fea0000300000 */
[----:B------:R-:W-:-:S04]  /*9e60*/  HFMA2 R3, -RZ, RZ, 0, 0 ;  /* 0x00000000ff037431 */ /* 0x000fc800000001ff */
[----:B------:R-:W-:Y:S05]  /*9e70*/  RET.REL.NODEC R2 `(_ZN7cutlass13device_kernelINS_4gemm6kernel13GemmUniversalIN4cute5tupleIJiiiiEEENS1_10collective13CollectiveMmaINS1_35MainloopSm100TmaUmmaWarpSpecializedILi2ELi2ELi4ENS5_IJNS4_1CILi4EEENSA_ILi1EEESC_EEEEENS5_IJNSA_ILi64EEENSA_ILi128EEESG_EEENS_10tfloat32_tENS5_IJlSC_lEEESI_SJ_NS4_8TiledMMAINS4_8MMA_AtomIJNS4_17SM100_MMA_TF32_SSISI_SI_fLi64ELi128ELNS4_4UMMA5MajorE0ELSO_0ELNSN_7ScaleInE0ELSP_0EEEEEENS4_6LayoutINS5_IJSC_SC_SC_EEENS5_IJNSA_ILi0EEESU_SU_EEEEENS5_IJNS4_10UnderscoreESX_SX_EEEEENS4_13SM90_TMA_LOADENS4_14ComposedLayoutINS4_7SwizzleILi3ELi4ELi3EEENS4_18smem_ptr_flag_bitsILi32EEENSS_INS5_IJNSA_ILi8EEENSA_ILi32EEEEEENS5_IJS17_SC_EEEEEEEvNS4_8identityENS4_23SM90_TMA_LOAD_MULTICASTES1B_vS1C_EENS_8epilogue10collective18CollectiveEpilogueINS1F_23Sm100TmaWarpSpecializedILi4ELi2ELi16ELb1ELb0EEEJSH_NS5_IJNSS_ISF_SC_EENSS_IS17_SC_EEEEESI_SJ_SI_SJ_NS1F_6fusion15FusionCallbacksIS1J_NS1N_17LinearCombinationISI_fSI_fLNS_15FloatRoundStyleE2EEESH_S1M_JEEENS4_5SM1004TMEM4LOAD26SM100_TMEM_LOAD_16dp128b8xES10_S1B_NS4_17SM75_U32x4_LDSM_NENS4_14SM90_TMA_STOREES1B_NS4_17SM90_U32x4_STSM_NENS4_39AutoVectorizingCopyWithAssumedAlignmentILi128EEEEEEvvEEEEvNT_6ParamsE) ;  /* 0xffffff6002607950 */ /* 0x000fea0003c3ffff */
.L_x_180:
[----:B------:R-:W-:-:S00]  /*9e80*/  BRA `(.L_x_180) ;  /* 0xfffffffc00fc7947 */ /* 0x000fc0000383ffff */
[----:B------:R-:W-:-:S00]  /*9e90*/  NOP ;  /* 0x0000000000007918 */ /* 0x000fc00000000000 */
        /* <DEDUP_REMOVED lines=14> */
.L_x_181:


//--------------------- .nv.global.init           --------------------------
	.section	.nv.global.init,"aw",@progbits
.nv.global.init:
	.type		$str$27,@object
	.size		$str$27,($str$28 - $str$27)
$str$27:
        /*0000*/ 	.byte	0x28, 0x61, 0x64, 0x64, 0x72, 0x65, 0x73, 0x73, 0x20, 0x26, 0x20, 0x6d, 0x61, 0x73, 0x6b, 0x29
        /*0010*/ 	.byte	0x20, 0x3d, 0x3d, 0x20, 0x30, 0x00
	.type		$str$28,@object
	.size		$str$28,($str$26 - $str$28)
$str$28:
        /*0016*/ 	.byte	0x2f, 0x74, 0x6d, 0x70, 0x2f, 0x63, 0x75, 0x74, 0x6c, 0x61, 0x73, 0x73, 0x5f, 0x73, 0x77, 0x65
        /*0026*/ 	.byte	0x65, 0x70, 0x5f, 0x73, 0x72, 0x63, 0x2f, 0x69, 0x6e, 0x63, 0x6c, 0x75, 0x64, 0x65, 0x2f, 0x63
        /*0036*/ 	.byte	0x75, 0x74, 0x65, 0x2f, 0x70, 0x6f, 0x69, 0x6e, 0x74, 0x65, 0x72, 0x5f, 0x66, 0x6c, 0x61, 0x67
        /*0046*/ 	.byte	0x67, 0x65, 0x64, 0x2e, 0x68, 0x70, 0x70, 0x00
	.type		$str$26,@object
	.size		$str$26,($str$25 - $str$26)
$str$26:
        /*004e*/ 	.byte	0x2f, 0x74, 0x6d, 0x70, 0x2f, 0x63, 0x75, 0x74, 0x6c, 0x61, 0x73, 0x73, 0x5f, 0x73, 0x77, 0x65
        /*005e*/ 	.byte	0x65, 0x70, 0x5f, 0x73, 0x72, 0x63, 0x2f, 0x69, 0x6e, 0x63, 0x6c, 0x75, 0x64, 0x65, 0x2f, 0x63
        /*006e*/ 	.byte	0x75, 0x74, 0x65, 0x2f, 0x61, 0x74, 0x6f, 0x6d, 0x2f, 0x63, 0x6f, 0x70, 0x79, 0x5f, 0x74, 0x72
        /*007e*/ 	.byte	0x61, 0x69, 0x74, 0x73, 0x5f, 0x73, 0x6d, 0x31, 0x30, 0x30, 0x2e, 0x68, 0x70, 0x70, 0x00
	.type		$str$25,@object
	.size		$str$25,(__unnamed_1 - $str$25)
$str$25:
        /*008d*/ 	.byte	0x28, 0x28, 0x75, 0x69, 0x6e, 0x74, 0x33, 0x32, 0x5f, 0x74, 0x28, 0x74, 0x68, 0x72, 0x65, 0x61
        /*009d*/ 	.byte	0x64, 0x49, 0x64, 0x78, 0x2e, 0x78, 0x29, 0x20, 0x2f, 0x20, 0x33, 0x32, 0x29, 0x20, 0x25, 0x20
        /*00ad*/ 	.byte	0x34, 0x29, 0x20, 0x3d, 0x3d, 0x20, 0x28, 0x28, 0x28, 0x74, 0x6d, 0x65, 0x6d, 0x5f, 0x61, 0x64
        /*00bd*/ 	.byte	0x64, 0x72, 0x20, 0x3e, 0x3e, 0x20, 0x31, 0x36, 0x29, 0x20, 0x2f, 0x20, 0x33, 0x32, 0x29, 0x20
        /*00cd*/ 	.byte	0x25, 0x20, 0x34, 0x29, 0x00
	.type		__unnamed_1,@object
	.size		__unnamed_1,(__unnamed_2 - __unnamed_1)
__unnamed_1:
        /*00d2*/ 	.byte	0x61, 0x75, 0x74, 0x6f, 0x20, 0x63, 0x75, 0x74, 0x65, 0x3a, 0x3a, 0x61, 0x73, 0x5f, 0x70, 0x6f
        /* <DEDUP_REMOVED lines=24> */
        /*0262*/ 	.byte	0x30, 0x34, 0x38, 0x3e, 0x3e, 0x3e, 0x3e, 0x5d, 0x00
	.type		__unnamed_2,@object
	.size		__unnamed_2,(.L_2 - __unnamed_2)
__unnamed_2:
        /* <DEDUP_REMOVED lines=45> */
        /*053b*/ 	.byte	0x3e, 0x3e, 0x3e, 0x5d, 0x00
.L_2:


//--------------------- .nv.shared._ZN7cutlass13device_kernelINS_4gemm6kernel13GemmUniversalIN4cute5tupleIJiiiiEEENS1_10collective13CollectiveMmaINS1_35MainloopSm100TmaUmmaWarpSpecializedILi2ELi2ELi4ENS5_IJNS4_1CILi4EEENSA_ILi1EEESC_EEEEENS5_IJNSA_ILi64EEENSA_ILi128EEESG_EEENS_10tfloat32_tENS5_IJlSC_lEEESI_SJ_NS4_8TiledMMAINS4_8MMA_AtomIJNS4_17SM100_MMA_TF32_SSISI_SI_fLi64ELi128ELNS4_4UMMA5MajorE0ELSO_0ELNSN_7ScaleInE0ELSP_0EEEEEENS4_6LayoutINS5_IJSC_SC_SC_EEENS5_IJNSA_ILi0EEESU_SU_EEEEENS5_IJNS4_10UnderscoreESX_SX_EEEEENS4_13SM90_TMA_LOADENS4_14ComposedLayoutINS4_7SwizzleILi3ELi4ELi3EEENS4_18smem_ptr_flag_bitsILi32EEENSS_INS5_IJNSA_ILi8EEENSA_ILi32EEEEEENS5_IJS17_SC_EEEEEEEvNS4_8identityENS4_23SM90_TMA_LOAD_MULTICASTES1B_vS1C_EENS_8epilogue10collective18CollectiveEpilogueINS1F_23Sm100TmaWarpSpecializedILi4ELi2ELi16ELb1ELb0EEEJSH_NS5_IJNSS_ISF_SC_EENSS_IS17_SC_EEEEESI_SJ_SI_SJ_NS1F_6fusion15FusionCallbacksIS1J_NS1N_17LinearCombinationISI_fSI_fLNS_15FloatRoundStyleE2EEESH_S1M_JEEENS4_5SM1004TMEM4LOAD26SM100_TMEM_LOAD_16dp128b8xES10_S1B_NS4_17SM75_U32x4_LDSM_NENS4_14SM90_TMA_STOREES1B_NS4_17SM90_U32x4_STSM_NENS4_39AutoVectorizingCopyWithAssumedAlignmentILi128EEEEEEvvEEEEvNT_6ParamsE --------------------------
	.section	.nv.shared._ZN7cutlass13device_kernelINS_4gemm6kernel13GemmUniversalIN4cute5tupleIJiiiiEEENS1_10collective13CollectiveMmaINS1_35MainloopSm100TmaUmmaWarpSpecializedILi2ELi2ELi4ENS5_IJNS4_1CILi4EEENSA_ILi1EEESC_EEEEENS5_IJNSA_ILi64EEENSA_ILi128EEESG_EEENS_10tfloat32_tENS5_IJlSC_lEEESI_SJ_NS4_8TiledMMAINS4_8MMA_AtomIJNS4_17SM100_MMA_TF32_SSISI_SI_fLi64ELi128ELNS4_4UMMA5MajorE0ELSO_0ELNSN_7ScaleInE0ELSP_0EEEEEENS4_6LayoutINS5_IJSC_SC_SC_EEENS5_IJNSA_ILi0EEESU_SU_EEEEENS5_IJNS4_10UnderscoreESX_SX_EEEEENS4_13SM90_TMA_LOADENS4_14ComposedLayoutINS4_7SwizzleILi3ELi4ELi3EEENS4_18smem_ptr_flag_bitsILi32EEENSS_INS5_IJNSA_ILi8EEENSA_ILi32EEEEEENS5_IJS17_SC_EEEEEEEvNS4_8identityENS4_23SM90_TMA_LOAD_MULTICASTES1B_vS1C_EENS_8epilogue10collective18CollectiveEpilogueINS1F_23Sm100TmaWarpSpecializedILi4ELi2ELi16ELb1ELb0EEEJSH_NS5_IJNSS_ISF_SC_EENSS_IS17_SC_EEEEESI_SJ_SI_SJ_NS1F_6fusion15FusionCallbacksIS1J_NS1N_17LinearCombinationISI_fSI_fLNS_15FloatRoundStyleE2EEESH_S1M_JEEENS4_5SM1004TMEM4LOAD26SM100_TMEM_LOAD_16dp128b8xES10_S1B_NS4_17SM75_U32x4_LDSM_NENS4_14SM90_TMA_STOREES1B_NS4_17SM90_U32x4_STSM_NENS4_39AutoVectorizingCopyWithAssumedAlignmentILi128EEEEEEvvEEEEvNT_6ParamsE,"aw",@nobits
	.sectionflags	@""
	.align	16
	.zero		1024


//--------------------- .nv.shared.reserved.0     --------------------------
	.section	.nv.shared.reserved.0,"aw",@nobits
	.weak		__nv_reservedSMEM_offset_0_alias
	.size		__nv_reservedSMEM_offset_0_alias, 0, 64
	.other		__nv_reservedSMEM_offset_0_alias,@"STO_CUDA_RESERVED_SHARED STV_DEFAULT"
__nv_reservedSMEM_offset_0_alias:
	.zero		0
.nv.shared.reserved.0:
	.zero		64
	.weak		__nv_reservedSMEM_tcgen05_partition
	.type		__nv_reservedSMEM_tcgen05_partition,@object
	.size		__nv_reservedSMEM_tcgen05_partition,(.L_0 - __nv_reservedSMEM_tcgen05_partition)
__nv_reservedSMEM_tcgen05_partition:
	.zero		32
.L_0:


//--------------------- .nv.global                --------------------------
	.section	.nv.global,"aw",@nobits
.nv.global:
	.type		_ZN40_INTERNAL_5e22ae53_4_k_cu_42c7ac79_289744cute1_E,@object
	.size		_ZN40_INTERNAL_5e22ae53_4_k_cu_42c7ac79_289744cute1_E,(_ZN40_INTERNAL_5e22ae53_4_k_cu_42c7ac79_289744cuda3std3__45__cpo6cbeginE - _ZN40_INTERNAL_5e22ae53_4_k_cu_42c7ac79_289744cute1_E)
_ZN40_INTERNAL_5e22ae53_4_k_cu_42c7ac79_289744cute1_E:
	.zero		1
	.type		_ZN40_INTERNAL_5e22ae53_4_k_cu_42c7ac79_289744cuda3std3__45__cpo6cbeginE,@object
	.size		_ZN40_INTERNAL_5e22ae53_4_k_cu_42c7ac79_289744cuda3std3__45__cpo6cbeginE,(_ZN40_INTERNAL_5e22ae53_4_k_cu_42c7ac79_289744cuda3std3__48in_placeE - _ZN40_INTERNAL_5e22ae53_4_k_cu_42c7ac79_289744cuda3std3__45__cpo6cbeginE)
_ZN40_INTERNAL_5e22ae53_4_k_cu_42c7ac79_289744cuda3std3__45__cpo6cbeginE:
	.zero		1
	.type		_ZN40_INTERNAL_5e22ae53_4_k_cu_42c7ac79_289744cuda3std3__48in_placeE,@object
	.size		_ZN40_INTERNAL_5e22ae53_4_k_cu_42c7ac79_289744cuda3std3__48in_placeE,(_ZN40_INTERNAL_5e22ae53_4_k_cu_42c7ac79_289744cuda3std6ranges3__45__cpo9iter_moveE - _ZN40_INTERNAL_5e22ae53_4_k_cu_42c7ac79_289744cuda3std3__48in_placeE)
_ZN40_INTERNAL_5e22ae53_4_k_cu_42c7ac79_289744cuda3std3__48in_placeE:
	.zero		1
	.type		_ZN40_INTERNAL_5e22ae53_4_k_cu_42c7ac79_289744cuda3std6ranges3__45__cpo9iter_moveE,@object
	.size		_ZN40_INTERNAL_5e22ae53_4_k_cu_42c7ac79_289744cuda3std6ranges3__45__cpo9iter_moveE,(_ZN40_INTERNAL_5e22ae53_4_k_cu_42c7ac79_289744cuda3std3__45__cpo5beginE - _ZN40_INTERNAL_5e22ae53_4_k_cu_42c7ac79_289744cuda3std6ranges3__45__cpo9iter_moveE)
_ZN40_INTERNAL_5e22ae53_4_k_cu_42c7ac79_289744cuda3std6ranges3__45__cpo9iter_moveE:
	.zero		1
	.type		_ZN40_INTERNAL_5e22ae53_4_k_cu_42c7ac79_289744cuda3std3__45__cpo5beginE,@object
	.size		_ZN40_INTERNAL_5e22ae53_4_k_cu_42c7ac79_289744cuda3std3__45__cpo5beginE,(_ZN40_INTERNAL_5e22ae53_4_k_cu_42c7ac79_289744cuda3std3__442_GLOBAL__N__5e22ae53_4_k_cu_42c7ac79_289746ignoreE - _ZN40_INTERNAL_5e22ae53_4_k_cu_42c7ac79_289744cuda3std3__45__cpo5beginE)
_ZN40_INTERNAL_5e22ae53_4_k_cu_42c7ac79_289744cuda3std3__45__cpo5beginE:
	.zero		1
	.type		_ZN40_INTERNAL_5e22ae53_4_k_cu_42c7ac79_289744cuda3std3__442_GLOBAL__N__5e22ae53_4_k_cu_42c7ac79_289746ignoreE,@object
	.size		_ZN40_INTERNAL_5e22ae53_4_k_cu_42c7ac79_289744cuda3std3__442_GLOBAL__N__5e22ae53_4_k_cu_42c7ac79_289746ignoreE,(_ZN40_INTERNAL_5e22ae53_4_k_cu_42c7ac79_289744cute7productE - _ZN40_INTERNAL_5e22ae53_4_k_cu_42c7ac79_289744cuda3std3__442_GLOBAL__N__5e22ae53_4_k_cu_42c7ac79_289746ignoreE)
_ZN40_INTERNAL_5e22ae53_4_k_cu_42c7ac79_289744cuda3std3__442_GLOBAL__N__5e22ae53_4_k_cu_42c7ac79_289746ignoreE:
	.zero		1
	.type		_ZN40_INTERNAL_5e22ae53_4_k_cu_42c7ac79_289744cute7productE,@object
	.size		_ZN40_INTERNAL_5e22ae53_4_k_cu_42c7ac79_289744cute7productE,(_ZN40_INTERNAL_5e22ae53_4_k_cu_42c7ac79_289744cuda3std3__45__cpo3endE - _ZN40_INTERNAL_5e22ae53_4_k_cu_42c7ac79_289744cute7productE)
_ZN40_INTERNAL_5e22ae53_4_k_cu_42c7ac79_289744cute7productE:
	.zero		1
	.type		_ZN40_INTERNAL_5e22ae53_4_k_cu_42c7ac79_289744cuda3std3__45__cpo3endE,@object
	.size		_ZN40_INTERNAL_5e22ae53_4_k_cu_42c7ac79_289744cuda3std3__45__cpo3endE,(_ZN40_INTERNAL_5e22ae53_4_k_cu_42c7ac79_289744cuda3std3__419piecewise_constructE - _ZN40_INTERNAL_5e22ae53_4_k_cu_42c7ac79_289744cuda3std3__45__cpo3endE)
_ZN40_INTERNAL_5e22ae53_4_k_cu_42c7ac79_289744cuda3std3__45__cpo3endE:
	.zero		1
	.type		_ZN40_INTERNAL_5e22ae53_4_k_cu_42c7ac79_289744cuda3std3__419piecewise_constructE,@object
	.size		_ZN40_INTERNAL_5e22ae53_4_k_cu_42c7ac79_289744cuda3std3__419piecewise_constructE,(_ZN40_INTERNAL_5e22ae53_4_k_cu_42c7ac79_289744cuda3std3__45__cpo4cendE - _ZN40_INTERNAL_5e22ae53_4_k_cu_42c7ac79_289744cuda3std3__419piecewise_constructE)
_ZN40_INTERNAL_5e22ae53_4_k_cu_42c7ac79_289744cuda3std3__419piecewise_constructE:
	.zero		1
	.type		_ZN40_INTERNAL_5e22ae53_4_k_cu_42c7ac79_289744cuda3std3__45__cpo4cendE,@object
	.size		_ZN40_INTERNAL_5e22ae53_4_k_cu_42c7ac79_289744cuda3std3__45__cpo4cendE,(_ZN40_INTERNAL_5e22ae53_4_k_cu_42c7ac79_289744cuda3std6ranges3__45__cpo4swapE - _ZN40_INTERNAL_5e22ae53_4_k_cu_42c7ac79_289744cuda3std3__45__cpo4cendE)
_ZN40_INTERNAL_5e22ae53_4_k_cu_42c7ac79_289744cuda3std3__45__cpo4cendE:
	.zero		1
	.type		_ZN40_INTERNAL_5e22ae53_4_k_cu_42c7ac79_289744cuda3std6ranges3__45__cpo4swapE,@object
	.size		_ZN40_INTERNAL_5e22ae53_4_k_cu_42c7ac79_289744cuda3std6ranges3__45__cpo4swapE,(.L_10 - _ZN40_INTERNAL_5e22ae53_4_k_cu_42c7ac79_289744cuda3std6ranges3__45__cpo4swapE)
_ZN40_INTERNAL_5e22ae53_4_k_cu_42c7ac79_289744cuda3std6ranges3__45__cpo4swapE:
	.zero		1
.L_10:


//--------------------- .nv.constant0._ZN7cutlass13device_kernelINS_4gemm6kernel13GemmUniversalIN4cute5tupleIJiiiiEEENS1_10collective13CollectiveMmaINS1_35MainloopSm100TmaUmmaWarpSpecializedILi2ELi2ELi4ENS5_IJNS4_1CILi4EEENSA_ILi1EEESC_EEEEENS5_IJNSA_ILi64EEENSA_ILi128EEESG_EEENS_10tfloat32_tENS5_IJlSC_lEEESI_SJ_NS4_8TiledMMAINS4_8MMA_AtomIJNS4_17SM100_MMA_TF32_SSISI_SI_fLi64ELi128ELNS4_4UMMA5MajorE0ELSO_0ELNSN_7ScaleInE0ELSP_0EEEEEENS4_6LayoutINS5_IJSC_SC_SC_EEENS5_IJNSA_ILi0EEESU_SU_EEEEENS5_IJNS4_10UnderscoreESX_SX_EEEEENS4_13SM90_TMA_LOADENS4_14ComposedLayoutINS4_7SwizzleILi3ELi4ELi3EEENS4_18smem_ptr_flag_bitsILi32EEENSS_INS5_IJNSA_ILi8EEENSA_ILi32EEEEEENS5_IJS17_SC_EEEEEEEvNS4_8identityENS4_23SM90_TMA_LOAD_MULTICASTES1B_vS1C_EENS_8epilogue10collective18CollectiveEpilogueINS1F_23Sm100TmaWarpSpecializedILi4ELi2ELi16ELb1ELb0EEEJSH_NS5_IJNSS_ISF_SC_EENSS_IS17_SC_EEEEESI_SJ_SI_SJ_NS1F_6fusion15FusionCallbacksIS1J_NS1N_17LinearCombinationISI_fSI_fLNS_15FloatRoundStyleE2EEESH_S1M_JEEENS4_5SM1004TMEM4LOAD26SM100_TMEM_LOAD_16dp128b8xES10_S1B_NS4_17SM75_U32x4_LDSM_NENS4_14SM90_TMA_STOREES1B_NS4_17SM90_U32x4_STSM_NENS4_39AutoVectorizingCopyWithAssumedAlignmentILi128EEEEEEvvEEEEvNT_6ParamsE --------------------------
	.section	.nv.constant0._ZN7cutlass13device_kernelINS_4gemm6kernel13GemmUniversalIN4cute5tupleIJiiiiEEENS1_10collective13CollectiveMmaINS1_35MainloopSm100TmaUmmaWarpSpecializedILi2ELi2ELi4ENS5_IJNS4_1CILi4EEENSA_ILi1EEESC_EEEEENS5_IJNSA_ILi64EEENSA_ILi128EEESG_EEENS_10tfloat32_tENS5_IJlSC_lEEESI_SJ_NS4_8TiledMMAINS4_8MMA_AtomIJNS4_17SM100_MMA_TF32_SSISI_SI_fLi64ELi128ELNS4_4UMMA5MajorE0ELSO_0ELNSN_7ScaleInE0ELSP_0EEEEEENS4_6LayoutINS5_IJSC_SC_SC_EEENS5_IJNSA_ILi0EEESU_SU_EEEEENS5_IJNS4_10UnderscoreESX_SX_EEEEENS4_13SM90_TMA_LOADENS4_14ComposedLayoutINS4_7SwizzleILi3ELi4ELi3EEENS4_18smem_ptr_flag_bitsILi32EEENSS_INS5_IJNSA_ILi8EEENSA_ILi32EEEEEENS5_IJS17_SC_EEEEEEEvNS4_8identityENS4_23SM90_TMA_LOAD_MULTICASTES1B_vS1C_EENS_8epilogue10collective18CollectiveEpilogueINS1F_23Sm100TmaWarpSpecializedILi4ELi2ELi16ELb1ELb0EEEJSH_NS5_IJNSS_ISF_SC_EENSS_IS17_SC_EEEEESI_SJ_SI_SJ_NS1F_6fusion15FusionCallbacksIS1J_NS1N_17LinearCombinationISI_fSI_fLNS_15FloatRoundStyleE2EEESH_S1M_JEEENS4_5SM1004TMEM4LOAD26SM100_TMEM_LOAD_16dp128b8xES10_S1B_NS4_17SM75_U32x4_LDSM_NENS4_14SM90_TMA_STOREES1B_NS4_17SM90_U32x4_STSM_NENS4_39AutoVectorizingCopyWithAssumedAlignmentILi128EEEEEEvvEEEEvNT_6ParamsE,"a",@progbits
	.sectionflags	@""
	.align	4
.nv.constant0._ZN7cutlass13device_kernelINS_4gemm6kernel13GemmUniversalIN4cute5tupleIJiiiiEEENS1_10collective13CollectiveMmaINS1_35MainloopSm100TmaUmmaWarpSpecializedILi2ELi2ELi4ENS5_IJNS4_1CILi4EEENSA_ILi1EEESC_EEEEENS5_IJNSA_ILi64EEENSA_ILi128EEESG_EEENS_10tfloat32_tENS5_IJlSC_lEEESI_SJ_NS4_8TiledMMAINS4_8MMA_AtomIJNS4_17SM100_MMA_TF32_SSISI_SI_fLi64ELi128ELNS4_4UMMA5MajorE0ELSO_0ELNSN_7ScaleInE0ELSP_0EEEEEENS4_6LayoutINS5_IJSC_SC_SC_EEENS5_IJNSA_ILi0EEESU_SU_EEEEENS5_IJNS4_10UnderscoreESX_SX_EEEEENS4_13SM90_TMA_LOADENS4_14ComposedLayoutINS4_7SwizzleILi3ELi4ELi3EEENS4_18smem_ptr_flag_bitsILi32EEENSS_INS5_IJNSA_ILi8EEENSA_ILi32EEEEEENS5_IJS17_SC_EEEEEEEvNS4_8identityENS4_23SM90_TMA_LOAD_MULTICASTES1B_vS1C_EENS_8epilogue10collective18CollectiveEpilogueINS1F_23Sm100TmaWarpSpecializedILi4ELi2ELi16ELb1ELb0EEEJSH_NS5_IJNSS_ISF_SC_EENSS_IS17_SC_EEEEESI_SJ_SI_SJ_NS1F_6fusion15FusionCallbacksIS1J_NS1N_17LinearCombinationISI_fSI_fLNS_15FloatRoundStyleE2EEESH_S1M_JEEENS4_5SM1004TMEM4LOAD26SM100_TMEM_LOAD_16dp128b8xES10_S1B_NS4_17SM75_U32x4_LDSM_NENS4_14SM90_TMA_STOREES1B_NS4_17SM90_U32x4_STSM_NENS4_39AutoVectorizingCopyWithAssumedAlignmentILi128EEEEEEvvEEEEvNT_6ParamsE:
	.zero		2944


//--------------------- SYMBOLS --------------------------

	.type		.nv.reservedSmem.offset0,@object
	.size		.nv.reservedSmem.offset0,0x4
	.type		.nv.reservedSmem.cap,@object
	.size		.nv.reservedSmem.cap,0x4
	.type		__assertfail,@function
